	.target	sm_90a

	.elftype	@"ET_EXEC"


//--------------------- .note.nv.tkinfo           --------------------------
	.section	.note.nv.tkinfo,"",@"SHT_NOTE"
	.sectionflags	@"SHF_NOTE_NV_TKINFO"
	.tkinfo
        /*0018*/ 	.word	0x00000002
        /*0030*/ 	.string	""
        /*0030*/ 	.string	"ptxas"
        /*0030*/ 	.string	"Cuda compilation tools, release 13.0, V13.0.88"
        /*0030*/ 	.string	"Build cuda_13.0.r13.0/compiler.36424714_0"
        /*0030*/ 	.string	"-v  -suppress-debug-info  -lineinfo  -arch sm_90a "



//--------------------- .note.nv.cuinfo           --------------------------
	.section	.note.nv.cuinfo,"",@"SHT_NOTE"
	.sectionflags	@"SHF_NOTE_NV_CUINFO"
        /*0018*/ 	.short	0x0002
        /*001a*/ 	.short	0x005a
        /*001c*/ 	.short	0x0082
	.zero		2


//--------------------- .nv.info                  --------------------------
	.section	.nv.info,"",@"SHT_CUDA_INFO"
	.align	4


	//----- nvinfo : EIATTR_REGCOUNT
	.align		4
        /*0000*/ 	.byte	0x04, 0x2f
        /*0002*/ 	.short	(.L_1 - .L_0)
	.align		4
.L_0:
        /*0004*/ 	.word	index@(gluon_wgmma)
        /*0008*/ 	.word	0x0000003a


	//----- nvinfo : EIATTR_FRAME_SIZE
	.align		4
.L_1:
        /*000c*/ 	.byte	0x04, 0x11
        /*000e*/ 	.short	(.L_3 - .L_2)
	.align		4
.L_2:
        /*0010*/ 	.word	index@(gluon_wgmma)
        /*0014*/ 	.word	0x00000000


	//----- nvinfo : EIATTR_MIN_STACK_SIZE
	.align		4
.L_3:
        /*0018*/ 	.byte	0x04, 0x12
        /*001a*/ 	.short	(.L_5 - .L_4)
	.align		4
.L_4:
        /*001c*/ 	.word	index@(gluon_wgmma)
        /*0020*/ 	.word	0x00000000
.L_5:


//--------------------- .nv.compat                --------------------------
	.section	.nv.compat,"",@"SHT_CUDA_COMPAT_INFO"
	.align	4
        /*0000*/ 	.byte	0x02, 0x09, 0x01, 0x00, 0x02, 0x02, 0x04, 0x00, 0x02, 0x05, 0x05, 0x00, 0x03, 0x07, 0x01, 0x01
        /*0010*/ 	.byte	0x02, 0x03, 0x03, 0x00, 0x02, 0x06, 0x01, 0x00, 0x04, 0x0b, 0x08, 0x00, 0x00, 0x00, 0x00, 0x00
        /*0020*/ 	.byte	0x00, 0x00, 0x00, 0x00


//--------------------- .nv.info.gluon_wgmma      --------------------------
	.section	.nv.info.gluon_wgmma,"",@"SHT_CUDA_INFO"
	.sectionflags	@""
	.align	4


	//----- nvinfo : EIATTR_CUDA_API_VERSION
	.align		4
        /*0000*/ 	.byte	0x04, 0x37
        /*0002*/ 	.short	(.L_7 - .L_6)
.L_6:
        /*0004*/ 	.word	0x00000082


	//----- nvinfo : EIATTR_KPARAM_INFO
	.align		4
.L_7:
        /*0008*/ 	.byte	0x04, 0x17
        /*000a*/ 	.short	(.L_9 - .L_8)
.L_8:
        /*000c*/ 	.word	0x00000000
        /*0010*/ 	.short	0x000a
        /*0012*/ 	.short	0x0048
        /*0014*/ 	.byte	0x00, 0xf4, 0x21, 0x00


	//----- nvinfo : EIATTR_KPARAM_INFO
	.align		4
.L_9:
        /*0018*/ 	.byte	0x04, 0x17
        /*001a*/ 	.short	(.L_11 - .L_10)
.L_10:
        /*001c*/ 	.word	0x00000000
        /*0020*/ 	.short	0x0009
        /*0022*/ 	.short	0x0040
        /*0024*/ 	.byte	0x00, 0xf4, 0x21, 0x00


	//----- nvinfo : EIATTR_KPARAM_INFO
	.align		4
.L_11:
        /*0028*/ 	.byte	0x04, 0x17
        /*002a*/ 	.short	(.L_13 - .L_12)
.L_12:
        /*002c*/ 	.word	0x00000000
        /*0030*/ 	.short	0x0008
        /*0032*/ 	.short	0x0038
        /*0034*/ 	.byte	0x00, 0xf0, 0x21, 0x00


	//----- nvinfo : EIATTR_KPARAM_INFO
	.align		4
.L_13:
        /*0038*/ 	.byte	0x04, 0x17
        /*003a*/ 	.short	(.L_15 - .L_14)
.L_14:
        /*003c*/ 	.word	0x00000000
        /*0040*/ 	.short	0x0007
        /*0042*/ 	.short	0x0030
        /*0044*/ 	.byte	0x00, 0xf0, 0x21, 0x00


	//----- nvinfo : EIATTR_KPARAM_INFO
	.align		4
.L_15:
        /*0048*/ 	.byte	0x04, 0x17
        /*004a*/ 	.short	(.L_17 - .L_16)
.L_16:
        /*004c*/ 	.word	0x00000000
        /*0050*/ 	.short	0x0006
        /*0052*/ 	.short	0x0028
        /*0054*/ 	.byte	0x00, 0xf0, 0x21, 0x00


	//----- nvinfo : EIATTR_KPARAM_INFO
	.align		4
.L_17:
        /*0058*/ 	.byte	0x04, 0x17
        /*005a*/ 	.short	(.L_19 - .L_18)
.L_18:
        /*005c*/ 	.word	0x00000000
        /*0060*/ 	.short	0x0005
        /*0062*/ 	.short	0x0020
        /*0064*/ 	.byte	0x00, 0xf0, 0x11, 0x00


	//----- nvinfo : EIATTR_KPARAM_INFO
	.align		4
.L_19:
        /*0068*/ 	.byte	0x04, 0x17
        /*006a*/ 	.short	(.L_21 - .L_20)
.L_20:
        /*006c*/ 	.word	0x00000000
        /*0070*/ 	.short	0x0004
        /*0072*/ 	.short	0x001c
        /*0074*/ 	.byte	0x00, 0xf0, 0x11, 0x00


	//----- nvinfo : EIATTR_KPARAM_INFO
	.align		4
.L_21:
        /*0078*/ 	.byte	0x04, 0x17
        /*007a*/ 	.short	(.L_23 - .L_22)
.L_22:
        /*007c*/ 	.word	0x00000000
        /*0080*/ 	.short	0x0003
        /*0082*/ 	.short	0x0018
        /*0084*/ 	.byte	0x00, 0xf0, 0x11, 0x00


	//----- nvinfo : EIATTR_KPARAM_INFO
	.align		4
.L_23:
        /*0088*/ 	.byte	0x04, 0x17
        /*008a*/ 	.short	(.L_25 - .L_24)
.L_24:
        /*008c*/ 	.word	0x00000000
        /*0090*/ 	.short	0x0002
        /*0092*/ 	.short	0x0010
        /*0094*/ 	.byte	0x00, 0xf4, 0x21, 0x00


	//----- nvinfo : EIATTR_KPARAM_INFO
	.align		4
.L_25:
        /*0098*/ 	.byte	0x04, 0x17
        /*009a*/ 	.short	(.L_27 - .L_26)
.L_26:
        /*009c*/ 	.word	0x00000000
        /*00a0*/ 	.short	0x0001
        /*00a2*/ 	.short	0x0008
        /*00a4*/ 	.byte	0x00, 0xf4, 0x21, 0x00


	//----- nvinfo : EIATTR_KPARAM_INFO
	.align		4
.L_27:
        /*00a8*/ 	.byte	0x04, 0x17
        /*00aa*/ 	.short	(.L_29 - .L_28)
.L_28:
        /*00ac*/ 	.word	0x00000000
        /*00b0*/ 	.short	0x0000
        /*00b2*/ 	.short	0x0000
        /*00b4*/ 	.byte	0x00, 0xf4, 0x21, 0x00


	//----- nvinfo : EIATTR_SPARSE_MMA_MASK
	.align		4
.L_29:
        /*00b8*/ 	.byte	0x03, 0x50
        /*00ba*/ 	.short	0x0000


	//----- nvinfo : EIATTR_MAXREG_COUNT
	.align		4
        /*00bc*/ 	.byte	0x03, 0x1b
        /*00be*/ 	.short	0x00ff


	//----- nvinfo : EIATTR_NUM_BARRIERS
	.align		4
        /*00c0*/ 	.byte	0x02, 0x4c
        /*00c2*/ 	.byte	0x01
	.zero		1


	//----- nvinfo : EIATTR_MERCURY_ISA_VERSION
	.align		4
        /*00c4*/ 	.byte	0x03, 0x5f
        /*00c6*/ 	.short	0x0101


	//----- nvinfo : EIATTR_INT_WARP_WIDE_INSTR_OFFSETS
	.align		4
        /*00c8*/ 	.byte	0x04, 0x31
        /*00ca*/ 	.short	(.L_31 - .L_30)


	//   ....[0]....
.L_30:
        /*00cc*/ 	.word	0x00001290


	//   ....[1]....
        /*00d0*/ 	.word	0x000012b0


	//   ....[2]....
        /*00d4*/ 	.word	0x000012c0


	//   ....[3]....
        /*00d8*/ 	.word	0x000012d0


	//   ....[4]....
        /*00dc*/ 	.word	0x000013e0


	//   ....[5]....
        /*00e0*/ 	.word	0x000016b0


	//   ....[6]....
        /*00e4*/ 	.word	0x000016c0


	//   ....[7]....
        /*00e8*/ 	.word	0x00001730


	//   ....[8]....
        /*00ec*/ 	.word	0x00001740


	//   ....[9]....
        /*00f0*/ 	.word	0x00001ba0


	//   ....[10]....
        /*00f4*/ 	.word	0x00001bc0


	//----- nvinfo : EIATTR_COOP_GROUP_MASK_REGIDS
	.align		4
.L_31:
        /*00f8*/ 	.byte	0x04, 0x29
        /*00fa*/ 	.short	(.L_33 - .L_32)


	//   ....[0]....
.L_32:
        /*00fc*/ 	.word	0xffffffff


	//   ....[1]....
        /*0100*/ 	.word	0xffffffff


	//   ....[2]....
        /*0104*/ 	.word	0xffffffff


	//----- nvinfo : EIATTR_COOP_GROUP_INSTR_OFFSETS
	.align		4
.L_33:
        /*0108*/ 	.byte	0x04, 0x28
        /*010a*/ 	.short	(.L_35 - .L_34)


	//   ....[0]....
.L_34:
        /*010c*/ 	.word	0x00000140


	//   ....[1]....
        /*0110*/ 	.word	0x000006e0


	//   ....[2]....
        /*0114*/ 	.word	0x00000cb0


	//----- nvinfo : EIATTR_MBARRIER_INSTR_OFFSETS
	.align		4
.L_35:
        /*0118*/ 	.byte	0x04, 0x39
        /*011a*/ 	.short	(.L_37 - .L_36)


	//   ....[0]....
.L_36:
        /*011c*/ 	.word	0x00001430
        /*0120*/ 	.word	0x000000ff
        /*0124*/ 	.word	0x0000c000
        /*0128*/ 	.short	0x0100
        /*012a*/ 	.byte	0x0c
	.zero		1


	//   ....[1]....
        /*012c*/ 	.word	0x00001450
        /*0130*/ 	.word	0x000000ff
        /*0134*/ 	.word	0x0000c008
        /*0138*/ 	.short	0x0100
        /*013a*/ 	.byte	0x0c
	.zero		1


	//   ....[2]....
        /*013c*/ 	.word	0x00001480
        /*0140*/ 	.word	0x000000ff
        /*0144*/ 	.word	0x0000c010
        /*0148*/ 	.short	0x0100
        /*014a*/ 	.byte	0x0c
	.zero		1


	//   ....[3]....
        /*014c*/ 	.word	0x000014a0
        /*0150*/ 	.word	0x000000ff
        /*0154*/ 	.word	0x0000c018
        /*0158*/ 	.short	0x0100
        /*015a*/ 	.byte	0x0c
	.zero		1


	//   ....[4]....
        /*015c*/ 	.word	0x000017f0
        /*0160*/ 	.word	0x000000ff
        /*0164*/ 	.word	0x0000c000
        /*0168*/ 	.short	0x010a
        /*016a*/ 	.byte	0x14
	.zero		1


	//   ....[5]....
        /*016c*/ 	.word	0x00001b00
        /*0170*/ 	.word	0x000000ff
        /*0174*/ 	.word	0x0000c000
        /*0178*/ 	.short	0x0108
        /*017a*/ 	.byte	0x0c
	.zero		1


	//   ....[6]....
        /*017c*/ 	.word	0x00001c10
        /*0180*/ 	.word	0x000000ff
        /*0184*/ 	.word	0x0000c008
        /*0188*/ 	.short	0x0108
        /*018a*/ 	.byte	0x0c
	.zero		1


	//   ....[7]....
        /*018c*/ 	.word	0x00001c50
        /*0190*/ 	.word	0x000000ff
        /*0194*/ 	.word	0x0000c010
        /*0198*/ 	.short	0x0108
        /*019a*/ 	.byte	0x0c
	.zero		1


	//   ....[8]....
        /*019c*/ 	.word	0x00001c70
        /*01a0*/ 	.word	0x000000ff
        /*01a4*/ 	.word	0x0000c018
        /*01a8*/ 	.short	0x0108
        /*01aa*/ 	.byte	0x0c
	.zero		1


	//   ....[9]....
        /*01ac*/ 	.word	0x00001e00
        /*01b0*/ 	.word	0x000000ff
        /*01b4*/ 	.word	0x0000c000
        /*01b8*/ 	.short	0x010a
        /*01ba*/ 	.byte	0x14
	.zero		1


	//----- nvinfo : EIATTR_NUM_MBARRIERS
	.align		4
.L_37:
        /*01bc*/ 	.byte	0x03, 0x38
        /*01be*/ 	.short	0x0004


	//----- nvinfo : EIATTR_EXIT_INSTR_OFFSETS
	.align		4
        /*01c0*/ 	.byte	0x04, 0x1c
        /*01c2*/ 	.short	(.L_39 - .L_38)


	//   ....[0]....
.L_38:
        /*01c4*/ 	.word	0x00001df0


	//----- nvinfo : EIATTR_REQNTID
	.align		4
.L_39:
        /*01c8*/ 	.byte	0x04, 0x10
        /*01ca*/ 	.short	(.L_41 - .L_40)
.L_40:
        /*01cc*/ 	.word	0x00000100
        /*01d0*/ 	.word	0x00000001
        /*01d4*/ 	.word	0x00000001


	//----- nvinfo : EIATTR_CRS_STACK_SIZE
	.align		4
.L_41:
        /*01d8*/ 	.byte	0x04, 0x1e
        /*01da*/ 	.short	(.L_43 - .L_42)
.L_42:
        /*01dc*/ 	.word	0x00000000


	//----- nvinfo : EIATTR_CBANK_PARAM_SIZE
	.align		4
.L_43:
        /*01e0*/ 	.byte	0x03, 0x19
        /*01e2*/ 	.short	0x0050


	//----- nvinfo : EIATTR_PARAM_CBANK
	.align		4
        /*01e4*/ 	.byte	0x04, 0x0a
        /*01e6*/ 	.short	(.L_45 - .L_44)
	.align		4
.L_44:
        /*01e8*/ 	.word	index@(.nv.constant0.gluon_wgmma)
        /*01ec*/ 	.short	0x0210
        /*01ee*/ 	.short	0x0050


	//----- nvinfo : EIATTR_SW_WAR
	.align		4
.L_45:
        /*01f0*/ 	.byte	0x04, 0x36
        /*01f2*/ 	.short	(.L_47 - .L_46)
.L_46:
        /*01f4*/ 	.word	0x00000008
.L_47:


//--------------------- .nv.callgraph             --------------------------
	.section	.nv.callgraph,"",@"SHT_CUDA_CALLGRAPH"
	.align	4
	.sectionentsize	8
	.align		4
        /*0000*/ 	.word	0x00000000
	.align		4
        /*0004*/ 	.word	0xffffffff
	.align		4
        /*0008*/ 	.word	0x00000000
	.align		4
        /*000c*/ 	.word	0xfffffffe
	.align		4
        /*0010*/ 	.word	0x00000000
	.align		4
        /*0014*/ 	.word	0xfffffffd
	.align		4
        /*0018*/ 	.word	0x00000000
	.align		4
        /*001c*/ 	.word	0xfffffffc


//--------------------- .text.gluon_wgmma         --------------------------
	.section	.text.gluon_wgmma,"ax",@progbits
	.align	128
        .global         gluon_wgmma
        .type           gluon_wgmma,@function
        .size           gluon_wgmma,(.L_x_53 - gluon_wgmma)
        .other          gluon_wgmma,@"STO_CUDA_ENTRY STV_DEFAULT"
gluon_wgmma:
.text.gluon_wgmma:
[----:B------:R-:W-:Y:S01]  /*0000*/  LDC R1, c[0x0][0x28] ;  /* 0x00000a00ff017b82 */ /* 0x000fe20000000800 */
[----:B------:R-:W1:Y:S07]  /*0010*/  S2R R0, SR_TID.X ;  /* 0x0000000000007919 */ /* 0x000e6e0000002100 */
[----:B------:R-:W2:Y:S01]  /*0020*/  S2UR UR4, SR_CgaCtaId ;  /* 0x00000000000479c3 */ /* 0x000ea20000008800 */
[----:B------:R-:W-:Y:S01]  /*0030*/  UMOV UR12, 0x400 ;  /* 0x00000400000c7882 */ /* 0x000fe20000000000 */
[----:B------:R-:W-:Y:S01]  /*0040*/  ULDC UR6, c[0x0][0xc] ;  /* 0x0000030000067ab9 */ /* 0x000fe20000000800 */
[----:B------:R-:W-:Y:S01]  /*0050*/  ULDC.64 UR28, c[0x0][0x250] ;  /* 0x00009400001c7ab9 */ /* 0x000fe20000000a00 */
[----:B------:R-:W-:Y:S04]  /*0060*/  BSSY B0, `(.L_x_0) ;  /* 0x000001e000007945 */ /* 0x000fe80003800000 */
[----:B------:R-:W3:Y:S08]  /*0070*/  LDC R9, c[0x0][0x230] ;  /* 0x00008c00ff097b82 */ /* 0x000ef00000000800 */
[----:B------:R-:W-:Y:S08]  /*0080*/  S2UR UR31, SR_CTAID.Y ;  /* 0x00000000001f79c3 */ /* 0x000ff00000002600 */
[----:B------:R-:W4:Y:S01]  /*0090*/  S2UR UR5, SR_CTAID.Z ;  /* 0x00000000000579c3 */ /* 0x000f220000002700 */
[----:B--2---:R-:W-:-:S03]  /*00a0*/  ULEA UR12, UR4, UR12, 0x18 ;  /* 0x0000000c040c7291 */ /* 0x004fc6000f8ec03f */
[----:B------:R-:W-:Y:S01]  /*00b0*/  ULDC UR4, c[0x0][0x10] ;  /* 0x0000040000047ab9 */ /* 0x000fe20000000800 */
[----:B-1----:R-:W-:-:S03]  /*00c0*/  LOP3.LUT R7, R0, 0xff, RZ, 0xc0, !PT ;  /* 0x000000ff00077812 */ /* 0x002fc600078ec0ff */
[----:B------:R-:W1:Y:S01]  /*00d0*/  S2UR UR30, SR_CTAID.X ;  /* 0x00000000001e79c3 */ /* 0x000e620000002500 */
[----:B---3--:R-:W-:Y:S01]  /*00e0*/  VIADD R6, R9, 0xffffffff ;  /* 0xffffffff09067836 */ /* 0x008fe20000000000 */
[C---:B------:R-:W-:Y:S02]  /*00f0*/  ISETP.GE.U32.AND P0, PT, R7.reuse, 0x20, PT ;  /* 0x000000200700780c */ /* 0x040fe40003f06070 */
[C---:B------:R-:W-:Y:S02]  /*0100*/  ISETP.NE.U32.AND P2, PT, R7.reuse, RZ, PT ;  /* 0x000000ff0700720c */ /* 0x040fe40003f45070 */
[----:B------:R-:W-:Y:S02]  /*0110*/  LEA R3, R7, UR12, 0x2 ;  /* 0x0000000c07037c11 */ /* 0x000fe4000f8e10ff */
[----:B------:R-:W2:Y:S07]  /*0120*/  LDC R2, c[0x0][0x228] ;  /* 0x00008a00ff027b82 */ /* 0x000eae0000000800 */
[----:B------:R3:W-:Y:S01]  /*0130*/  @!P0 STS [R3], RZ ;  /* 0x000000ff03008388 */ /* 0x0007e20000000800 */
[----:B------:R-:W-:-:S03]  /*0140*/  NOP ;  /* 0x0000000000007918 */ /* 0x000fc60000000000 */
[----:B------:R3:W-:Y:S01]  /*0150*/  @!P2 STS [UR12+0x20], R6 ;  /* 0x00002006ff00a988 */ /* 0x0007e2000800080c */
[----:B----4-:R-:W-:-:S04]  /*0160*/  UIMAD UR4, UR5, UR4, UR31 ;  /* 0x00000004050472a4 */ /* 0x010fc8000f8e021f */
[----:B-1----:R-:W-:-:S04]  /*0170*/  UIMAD UR4, UR4, UR6, UR30 ;  /* 0x00000006040472a4 */ /* 0x002fc8000f8e021e */
[----:B------:R-:W-:Y:S01]  /*0180*/  UIMAD UR5, UR4, 0x180, URZ ;  /* 0x00000180040578a4 */ /* 0x000fe2000f8e023f */
[----:B--2---:R-:W-:Y:S02]  /*0190*/  VIADD R2, R2, 0xffffffff ;  /* 0xffffffff02027836 */ /* 0x004fe40000000000 */
[----:B------:R-:W-:Y:S01]  /*01a0*/  UMOV UR4, URZ ;  /* 0x0000003f00047c82 */ /* 0x000fe20008000000 */
[----:B------:R-:W-:-:S04]  /*01b0*/  UIADD3 UR24, UP0, UR5, UR28, URZ ;  /* 0x0000001c05187290 */ /* 0x000fc8000ff1e03f */
[----:B------:R-:W-:Y:S01]  /*01c0*/  ULEA.HI.X.SX32 UR25, UR5, UR29, 0x1, UP0 ;  /* 0x0000001d05197291 */ /* 0x000fe200080f0e3f */
[----:B---3--:R-:W-:Y:S11]  /*01d0*/  @P2 BRA `(.L_x_1) ;  /* 0x0000000000182947 */ /* 0x008ff60003800000 */
[----:B------:R-:W1:Y:S01]  /*01e0*/  LDS R4, [UR12+0x8] ;  /* 0x0000080cff047984 */ /* 0x000e620008000800 */
[----:B------:R-:W2:Y:S01]  /*01f0*/  LDC.64 R10, c[0x0][0x210] ;  /* 0x00008400ff0a7b82 */ /* 0x000ea20000000a00 */
[----:B------:R-:W-:Y:S02]  /*0200*/  IMAD.MOV.U32 R5, RZ, RZ, 0x70 ;  /* 0x00000070ff057424 */ /* 0x000fe400078e00ff */
[----:B--2---:R2:W-:Y:S03]  /*0210*/  STS.64 [UR12], R10 ;  /* 0x0000000aff007988 */ /* 0x0045e60008000a0c */
[----:B-1----:R-:W-:-:S05]  /*0220*/  LOP3.LUT R4, R4, 0x10, R5, 0xd8, !PT ;  /* 0x0000001004047812 */ /* 0x002fca00078ed805 */
[----:B------:R2:W-:Y:S02]  /*0230*/  STS [UR12+0x8], R4 ;  /* 0x00000804ff007988 */ /* 0x0005e4000800080c */
.L_x_1:
[----:B------:R-:W-:Y:S05]  /*0240*/  BSYNC B0 ;  /* 0x0000000000007941 */ /* 0x000fea0003800000 */
.L_x_0:
[----:B------:R-:W-:Y:S04]  /*0250*/  BSSY B0, `(.L_x_2) ;  /* 0x000000a000007945 */ /* 0x000fe80003800000 */
[----:B------:R-:W-:Y:S05]  /*0260*/  @P2 BRA `(.L_x_3) ;  /* 0x0000000000202947 */ /* 0x000fea0003800000 */
[----:B--2---:R-:W1:Y:S01]  /*0270*/  LDS R4, [UR12+0x34] ;  /* 0x0000340cff047984 */ /* 0x004e620008000800 */
[----:B------:R-:W-:Y:S02]  /*0280*/  IMAD.MOV.U32 R5, RZ, RZ, 0x3f000000 ;  /* 0x3f000000ff057424 */ /* 0x000fe400078e00ff */
[----:B------:R-:W-:Y:S01]  /*0290*/  @!P2 IMAD.MOV.U32 R8, RZ, RZ, 0x7f ;  /* 0x0000007fff08a424 */ /* 0x000fe200078e00ff */
[----:B------:R-:W2:Y:S02]  /*02a0*/  @!P2 LDS R11, [UR12+0x38] ;  /* 0x0000380cff0ba984 */ /* 0x000ea40008000800 */
[----:B-1----:R-:W-:Y:S02]  /*02b0*/  LOP3.LUT R4, R4, 0xff000000, R5, 0xb8, !PT ;  /* 0xff00000004047812 */ /* 0x002fe400078eb805 */
[----:B--2---:R-:W-:-:S03]  /*02c0*/  @!P2 LOP3.LUT R5, R11, 0xff, R8, 0xb8, !PT ;  /* 0x000000ff0b05a812 */ /* 0x004fc600078eb808 */
[----:B------:R1:W-:Y:S04]  /*02d0*/  STS [UR12+0x34], R4 ;  /* 0x00003404ff007988 */ /* 0x0003e8000800080c */
[----:B------:R1:W-:Y:S02]  /*02e0*/  @!P2 STS [UR12+0x38], R5 ;  /* 0x00003805ff00a988 */ /* 0x0003e4000800080c */
.L_x_3:
[----:B------:R-:W-:Y:S05]  /*02f0*/  BSYNC B0 ;  /* 0x0000000000007941 */ /* 0x000fea0003800000 */
.L_x_2:
[----:B------:R-:W-:Y:S04]  /*0300*/  BSSY B0, `(.L_x_4) ;  /* 0x000000a000007945 */ /* 0x000fe80003800000 */
[----:B------:R-:W-:Y:S05]  /*0310*/  @P2 BRA `(.L_x_5) ;  /* 0x0000000000202947 */ /* 0x000fea0003800000 */
[----:B-12---:R-:W1:Y:S01]  /*0320*/  LDS R4, [UR12+0x1c] ;  /* 0x00001c0cff047984 */ /* 0x006e620008000800 */
[----:B------:R-:W2:Y:S03]  /*0330*/  LDC.64 R12, c[0x0][0x238] ;  /* 0x00008e00ff0c7b82 */ /* 0x000ea60000000a00 */
[----:B------:R3:W-:Y:S01]  /*0340*/  STS [UR12+0x24], R2 ;  /* 0x00002402ff007988 */ /* 0x0007e2000800080c */
[--C-:B--2---:R-:W-:Y:S02]  /*0350*/  SHF.R.U32.HI R11, RZ, 0x4, R13.reuse ;  /* 0x00000004ff0b7819 */ /* 0x104fe4000001160d */
[----:B------:R-:W-:-:S05]  /*0360*/  SHF.R.U64 R5, R12, 0x4, R13 ;  /* 0x000000040c057819 */ /* 0x000fca000000120d */
[----:B------:R3:W-:Y:S01]  /*0370*/  STS [UR12+0xc], R5 ;  /* 0x00000c05ff007988 */ /* 0x0007e2000800080c */
[----:B-1----:R-:W-:-:S05]  /*0380*/  LOP3.LUT R4, R4, 0xf, R11, 0xb8, !PT ;  /* 0x0000000f04047812 */ /* 0x002fca00078eb80b */
[----:B------:R3:W-:Y:S02]  /*0390*/  STS [UR12+0x1c], R4 ;  /* 0x00001c04ff007988 */ /* 0x0007e4000800080c */
.L_x_5:
[----:B------:R-:W-:Y:S05]  /*03a0*/  BSYNC B0 ;  /* 0x0000000000007941 */ /* 0x000fea0003800000 */
.L_x_4:
[----:B------:R-:W-:Y:S04]  /*03b0*/  BSSY B1, `(.L_x_6) ;  /* 0x000001d000017945 */ /* 0x000fe80003800000 */
[----:B------:R-:W-:Y:S04]  /*03c0*/  BSSY B0, `(.L_x_7) ;  /* 0x0000018000007945 */ /* 0x000fe80003800000 */
[----:B------:R-:W-:Y:S05]  /*03d0*/  @P2 BRA `(.L_x_8) ;  /* 0x00000000001c2947 */ /* 0x000fea0003800000 */
[----:B-123--:R-:W1:Y:S02]  /*03e0*/  LDS R4, [UR12+0x34] ;  /* 0x0000340cff047984 */ /* 0x00ee640008000800 */
[----:B-1----:R-:W-:-:S05]  /*03f0*/  LOP3.LUT R4, R4, 0x7, RZ, 0xb8, !PT ;  /* 0x0000000704047812 */ /* 0x002fca00078eb8ff */
[----:B------:R1:W-:Y:S01]  /*0400*/  STS [UR12+0x34], R4 ;  /* 0x00003404ff007988 */ /* 0x0003e2000800080c */
[----:B------:R-:W-:Y:S05]  /*0410*/  @P2 BRA `(.L_x_9) ;  /* 0x00000000001c2947 */ /* 0x000fea0003800000 */
[----:B-1----:R-:W1:Y:S02]  /*0420*/  LDS R4, [UR12+0x34] ;  /* 0x0000340cff047984 */ /* 0x002e640008000800 */
[----:B-1----:R-:W-:-:S05]  /*0430*/  LOP3.LUT R4, R4, 0x38, RZ, 0xb8, !PT ;  /* 0x0000003804047812 */ /* 0x002fca00078eb8ff */
[----:B------:R4:W-:Y:S02]  /*0440*/  STS [UR12+0x34], R4 ;  /* 0x00003404ff007988 */ /* 0x0009e4000800080c */
.L_x_8:
[----:B------:R-:W-:Y:S05]  /*0450*/  @P2 BRA `(.L_x_10) ;  /* 0x00000000001c2947 */ /* 0x000fea0003800000 */
[----:B-1234-:R-:W1:Y:S02]  /*0460*/  LDS R4, [UR12+0x8] ;  /* 0x0000080cff047984 */ /* 0x01ee640008000800 */
[----:B-1----:R-:W-:-:S05]  /*0470*/  LOP3.LUT R4, R4, 0x780, RZ, 0xb8, !PT ;  /* 0x0000078004047812 */ /* 0x002fca00078eb8ff */
[----:B------:R2:W-:Y:S02]  /*0480*/  STS [UR12+0x8], R4 ;  /* 0x00000804ff007988 */ /* 0x0005e4000800080c */
.L_x_9:
[----:B------:R-:W-:Y:S05]  /*0490*/  @P2 BRA `(.L_x_11) ;  /* 0x0000000000282947 */ /* 0x000fea0003800000 */
[----:B-12---:R-:W1:Y:S02]  /*04a0*/  LDS R4, [UR12+0x8] ;  /* 0x0000080cff047984 */ /* 0x006e640008000800 */
[----:B-1----:R-:W-:-:S05]  /*04b0*/  LOP3.LUT R4, R4, 0x1800, RZ, 0xb8, !PT ;  /* 0x0000180004047812 */ /* 0x002fca00078eb8ff */
[----:B------:R5:W-:Y:S02]  /*04c0*/  STS [UR12+0x8], R4 ;  /* 0x00000804ff007988 */ /* 0x000be4000800080c */
.L_x_10:
[----:B------:R-:W-:Y:S05]  /*04d0*/  @P2 BREAK B0 ;  /* 0x0000000000002942 */ /* 0x000fea0003800000 */
[----:B------:R-:W-:Y:S05]  /*04e0*/  @P2 BRA `(.L_x_12) ;  /* 0x0000000000242947 */ /* 0x000fea0003800000 */
[----:B-1-3--:R-:W1:Y:S01]  /*04f0*/  LDS R5, [UR12+0x8] ;  /* 0x0000080cff057984 */ /* 0x00ae620008000800 */
[----:B--2-45:R-:W-:-:S05]  /*0500*/  IMAD.MOV.U32 R4, RZ, RZ, 0x6000 ;  /* 0x00006000ff047424 */ /* 0x034fca00078e00ff */
[----:B-1----:R-:W-:-:S04]  /*0510*/  LOP3.LUT R4, R5, 0x4000, R4, 0xd8, !PT ;  /* 0x0000400005047812 */ /* 0x002fc800078ed804 */
[----:B------:R-:W-:-:S05]  /*0520*/  LOP3.LUT R4, R4, 0x400000, RZ, 0xb8, !PT ;  /* 0x0040000004047812 */ /* 0x000fca00078eb8ff */
[----:B------:R3:W-:Y:S02]  /*0530*/  STS [UR12+0x8], R4 ;  /* 0x00000804ff007988 */ /* 0x0007e4000800080c */
.L_x_11:
[----:B------:R-:W-:Y:S05]  /*0540*/  BSYNC B0 ;  /* 0x0000000000007941 */ /* 0x000fea0003800000 */
.L_x_7:
[----:B-123--:R-:W1:Y:S02]  /*0550*/  @!P2 LDS R4, [UR12+0x8] ;  /* 0x0000080cff04a984 */ /* 0x00ee640008000800 */
[----:B-1----:R-:W-:-:S05]  /*0560*/  @!P2 LOP3.LUT R4, R4, 0x8000, RZ, 0xb8, !PT ;  /* 0x000080000404a812 */ /* 0x002fca00078eb8ff */
[----:B------:R1:W-:Y:S02]  /*0570*/  @!P2 STS [UR12+0x8], R4 ;  /* 0x00000804ff00a988 */ /* 0x0003e4000800080c */
.L_x_12:
[----:B------:R-:W-:Y:S05]  /*0580*/  BSYNC B1 ;  /* 0x0000000000017941 */ /* 0x000fea0003800000 */
.L_x_6:
[----:B------:R-:W-:Y:S05]  /*0590*/  WARPSYNC.ALL ;  /* 0x0000000000007948 */ /* 0x000fea0003800000 */
[----:B------:R-:W-:Y:S05]  /*05a0*/  @P0 BRA `(.L_x_13) ;  /* 0x0000000000280947 */ /* 0x000fea0003800000 */
[----:B-12345:R-:W1:Y:S01]  /*05b0*/  S2R R4, SR_LANEID ;  /* 0x0000000000047919 */ /* 0x03ee620000000000 */
[----:B------:R-:W-:Y:S05]  /*05c0*/  WARPSYNC.ALL ;  /* 0x0000000000007948 */ /* 0x000fea0003800000 */
[----:B-1----:R-:W-:-:S05]  /*05d0*/  IMAD.SHL.U32 R8, R4, 0x4, RZ ;  /* 0x0000000404087824 */ /* 0x002fca00078e00ff */
[----:B------:R-:W1:Y:S01]  /*05e0*/  LDS R11, [R8+UR12] ;  /* 0x0000000c080b7984 */ /* 0x000e620008000800 */
[----:B------:R-:W-:-:S05]  /*05f0*/  IADD3 R4, P1, R8, UR24, RZ ;  /* 0x0000001808047c10 */ /* 0x000fca000ff3e0ff */
[----:B------:R-:W-:-:S05]  /*0600*/  IMAD.X R5, RZ, RZ, UR25, P1 ;  /* 0x00000019ff057e24 */ /* 0x000fca00088e06ff */
[----:B-1----:R1:W2:Y:S01]  /*0610*/  ATOMG.E.EXCH.STRONG.GPU PT, RZ, [R4], R11 ;  /* 0x0000000b04ff73a8 */ /* 0x0022a200041ee100 */
[----:B------:R-:W-:-:S04]  /*0620*/  DEPBAR {5,4,3,2,1,0} ;  /* 0x0000003f0000791a */ /* 0x000fc80000000000 */
[----:B------:R1:W-:Y:S01]  /*0630*/  UTMACCTL.IV [UR24] ;  /* 0x00000000180079b9 */ /* 0x0003e20008000000 */
[----:B------:R-:W-:Y:S01]  /*0640*/  NOP ;  /* 0x0000000000007918 */ /* 0x000fe20000000000 */
.L_x_13:
[----:B------:R-:W-:Y:S05]  /*0650*/  @P0 BRA `(.L_x_14) ;  /* 0x00000000000c0947 */ /* 0x000fea0003800000 */
[----:B------:R0:W-:Y:S01]  /*0660*/  UTMACMDFLUSH ;  /* 0x00000000000079b7 */ /* 0x0001e20000000000 */
[----:B------:R-:W-:Y:S05]  /*0670*/  @P0 BRA `(.L_x_14) ;  /* 0x0000000000040947 */ /* 0x000fea0003800000 */
[----:B------:R-:W-:-:S04]  /*0680*/  DEPBAR.LE SB0, 0x0 ;  /* 0x000080000000791a */ /* 0x000fc80000000000 */
.L_x_14:
[----:B------:R-:W-:Y:S05]  /*0690*/  WARPSYNC.ALL ;  /* 0x0000000000007948 */ /* 0x000fea0003800000 */
[----:B--2---:R-:W-:Y:S06]  /*06a0*/  BAR.SYNC.DEFER_BLOCKING 0x0 ;  /* 0x0000000000007b1d */ /* 0x004fec0000010000 */
[----:B------:R-:W-:Y:S02]  /*06b0*/  BSSY B1, `(.L_x_15) ;  /* 0x000000b000017945 */ /* 0x000fe40003800000 */
[----:B------:R-:W-:Y:S06]  /*06c0*/  BAR.SYNC.DEFER_BLOCKING 0x0 ;  /* 0x0000000000007b1d */ /* 0x000fec0000010000 */
[----:B------:R2:W-:Y:S01]  /*06d0*/  @!P0 STS [R3], RZ ;  /* 0x000000ff03008388 */ /* 0x0005e20000000800 */
[----:B------:R-:W-:Y:S01]  /*06e0*/  NOP ;  /* 0x0000000000007918 */ /* 0x000fe20000000000 */
[----:B------:R-:W-:Y:S05]  /*06f0*/  @P2 BRA `(.L_x_16) ;  /* 0x0000000000182947 */ /* 0x000fea0003800000 */
[----:B-1-345:R-:W1:Y:S01]  /*0700*/  LDS R4, [UR12+0x8] ;  /* 0x0000080cff047984 */ /* 0x03ae620008000800 */
[----:B------:R-:W3:Y:S01]  /*0710*/  LDC.64 R10, c[0x0][0x218] ;  /* 0x00008600ff0a7b82 */ /* 0x000ee20000000a00 */
[----:B------:R-:W-:Y:S02]  /*0720*/  IMAD.MOV.U32 R5, RZ, RZ, 0x70 ;  /* 0x00000070ff057424 */ /* 0x000fe400078e00ff */
[----:B---3--:R3:W-:Y:S03]  /*0730*/  STS.64 [UR12], R10 ;  /* 0x0000000aff007988 */ /* 0x0087e60008000a0c */
[----:B-1----:R-:W-:-:S05]  /*0740*/  LOP3.LUT R4, R4, 0x10, R5, 0xd8, !PT ;  /* 0x0000001004047812 */ /* 0x002fca00078ed805 */
[----:B------:R3:W-:Y:S02]  /*0750*/  STS [UR12+0x8], R4 ;  /* 0x00000804ff007988 */ /* 0x0007e4000800080c */
.L_x_16:
[----:B-1----:R-:W-:Y:S05]  /*0760*/  BSYNC B1 ;  /* 0x0000000000017941 */ /* 0x002fea0003800000 */
.L_x_15:
[----:B------:R-:W-:Y:S04]  /*0770*/  BSSY B2, `(.L_x_17) ;  /* 0x000000f000027945 */ /* 0x000fe80003800000 */
[----:B------:R-:W-:Y:S04]  /*0780*/  BSSY B1, `(.L_x_18) ;  /* 0x000000c000017945 */ /* 0x000fe80003800000 */
[----:B------:R-:W-:Y:S05]  /*0790*/  @P2 BRA `(.L_x_19) ;  /* 0x0000000000282947 */ /* 0x000fea0003800000 */
[----:B---345:R-:W1:Y:S01]  /*07a0*/  LDS R4, [UR12+0x34] ;  /* 0x0000340cff047984 */ /* 0x038e620008000800 */
[----:B------:R-:W-:Y:S01]  /*07b0*/  IMAD.MOV.U32 R5, RZ, RZ, 0x3f000000 ;  /* 0x3f000000ff057424 */ /* 0x000fe200078e00ff */
[----:B------:R-:W-:Y:S05]  /*07c0*/  @P2 BREAK B1 ;  /* 0x0000000000012942 */ /* 0x000fea0003800000 */
[----:B-1----:R-:W-:-:S05]  /*07d0*/  LOP3.LUT R4, R4, 0xff000000, R5, 0xb8, !PT ;  /* 0xff00000004047812 */ /* 0x002fca00078eb805 */
[----:B------:R1:W-:Y:S01]  /*07e0*/  STS [UR12+0x34], R4 ;  /* 0x00003404ff007988 */ /* 0x0003e2000800080c */
[----:B------:R-:W-:Y:S05]  /*07f0*/  @P2 BRA `(.L_x_20) ;  /* 0x0000000000182947 */ /* 0x000fea0003800000 */
[----:B------:R-:W3:Y:S01]  /*0800*/  LDS R5, [UR12+0x38] ;  /* 0x0000380cff057984 */ /* 0x000ee20008000800 */
[----:B-1----:R-:W-:-:S05]  /*0810*/  IMAD.MOV.U32 R4, RZ, RZ, 0x3f ;  /* 0x0000003fff047424 */ /* 0x002fca00078e00ff */
[----:B---3--:R-:W-:-:S05]  /*0820*/  LOP3.LUT R4, R5, 0xff, R4, 0xb8, !PT ;  /* 0x000000ff05047812 */ /* 0x008fca00078eb804 */
[----:B------:R1:W-:Y:S02]  /*0830*/  STS [UR12+0x38], R4 ;  /* 0x00003804ff007988 */ /* 0x0003e4000800080c */
.L_x_19:
[----:B------:R-:W-:Y:S05]  /*0840*/  BSYNC B1 ;  /* 0x0000000000017941 */ /* 0x000fea0003800000 */
.L_x_18:
[----:B------:R1:W-:Y:S02]  /*0850*/  @!P2 STS [UR12+0x20], R6 ;  /* 0x00002006ff00a988 */ /* 0x0003e4000800080c */
.L_x_20:
[----:B------:R-:W-:Y:S05]  /*0860*/  BSYNC B2 ;  /* 0x0000000000027941 */ /* 0x000fea0003800000 */
.L_x_17:
[----:B------:R-:W-:Y:S05]  /*0870*/  WARPSYNC.ALL ;  /* 0x0000000000007948 */ /* 0x000fea0003800000 */
[----:B-1----:R-:W1:Y:S01]  /*0880*/  LDC R6, c[0x0][0x22c] ;  /* 0x00008b00ff067b82 */ /* 0x002e620000000800 */
[----:B------:R-:W-:Y:S01]  /*0890*/  BSSY B2, `(.L_x_21) ;  /* 0x000000b000027945 */ /* 0x000fe20003800000 */
[----:B-1----:R-:W-:-:S03]  /*08a0*/  VIADD R6, R6, 0xffffffff ;  /* 0xffffffff06067836 */ /* 0x002fc60000000000 */
[----:B------:R-:W-:Y:S05]  /*08b0*/  @P2 BRA `(.L_x_22) ;  /* 0x0000000000202947 */ /* 0x000fea0003800000 */
[----:B---345:R-:W1:Y:S01]  /*08c0*/  LDS R4, [UR12+0x1c] ;  /* 0x00001c0cff047984 */ /* 0x038e620008000800 */
[----:B------:R-:W3:Y:S03]  /*08d0*/  LDC.64 R12, c[0x0][0x240] ;  /* 0x00009000ff0c7b82 */ /* 0x000ee60000000a00 */
[----:B------:R4:W-:Y:S01]  /*08e0*/  STS [UR12+0x24], R6 ;  /* 0x00002406ff007988 */ /* 0x0009e2000800080c */
[--C-:B---3--:R-:W-:Y:S02]  /*08f0*/  SHF.R.U32.HI R11, RZ, 0x4, R13.reuse ;  /* 0x00000004ff0b7819 */ /* 0x108fe4000001160d */
[----:B------:R-:W-:-:S05]  /*0900*/  SHF.R.U64 R5, R12, 0x4, R13 ;  /* 0x000000040c057819 */ /* 0x000fca000000120d */
[----:B------:R4:W-:Y:S01]  /*0910*/  STS [UR12+0xc], R5 ;  /* 0x00000c05ff007988 */ /* 0x0009e2000800080c */
[----:B-1----:R-:W-:-:S05]  /*0920*/  LOP3.LUT R4, R4, 0xf, R11, 0xb8, !PT ;  /* 0x0000000f04047812 */ /* 0x002fca00078eb80b */
[----:B------:R4:W-:Y:S02]  /*0930*/  STS [UR12+0x1c], R4 ;  /* 0x00001c04ff007988 */ /* 0x0009e4000800080c */
.L_x_22:
[----:B------:R-:W-:Y:S05]  /*0940*/  BSYNC B2 ;  /* 0x0000000000027941 */ /* 0x000fea0003800000 */
.L_x_21:
[----:B------:R-:W-:Y:S04]  /*0950*/  BSSY B3, `(.L_x_23) ;  /* 0x000001d000037945 */ /* 0x000fe80003800000 */
[----:B------:R-:W-:Y:S04]  /*0960*/  BSSY B2, `(.L_x_24) ;  /* 0x0000018000027945 */ /* 0x000fe80003800000 */
[----:B------:R-:W-:Y:S05]  /*0970*/  @P2 BRA `(.L_x_25) ;  /* 0x00000000001c2947 */ /* 0x000fea0003800000 */
[----:B---345:R-:W1:Y:S02]  /*0980*/  LDS R4, [UR12+0x34] ;  /* 0x0000340cff047984 */ /* 0x038e640008000800 */
[----:B-1----:R-:W-:-:S05]  /*0990*/  LOP3.LUT R4, R4, 0x7, RZ, 0xb8, !PT ;  /* 0x0000000704047812 */ /* 0x002fca00078eb8ff */
[----:B------:R1:W-:Y:S01]  /*09a0*/  STS [UR12+0x34], R4 ;  /* 0x00003404ff007988 */ /* 0x0003e2000800080c */
[----:B------:R-:W-:Y:S05]  /*09b0*/  @P2 BRA `(.L_x_26) ;  /* 0x00000000001c2947 */ /* 0x000fea0003800000 */
[----:B-1----:R-:W1:Y:S02]  /*09c0*/  LDS R4, [UR12+0x34] ;  /* 0x0000340cff047984 */ /* 0x002e640008000800 */
[----:B-1----:R-:W-:-:S05]  /*09d0*/  LOP3.LUT R4, R4, 0x38, RZ, 0xb8, !PT ;  /* 0x0000003804047812 */ /* 0x002fca00078eb8ff */
[----:B------:R1:W-:Y:S02]  /*09e0*/  STS [UR12+0x34], R4 ;  /* 0x00003404ff007988 */ /* 0x0003e4000800080c */
.L_x_25:
[----:B------:R-:W-:Y:S05]  /*09f0*/  @P2 BRA `(.L_x_27) ;  /* 0x00000000001c2947 */ /* 0x000fea0003800000 */
[----:B-1-345:R-:W1:Y:S02]  /*0a00*/  LDS R4, [UR12+0x8] ;  /* 0x0000080cff047984 */ /* 0x03ae640008000800 */
[----:B-1----:R-:W-:-:S05]  /*0a10*/  LOP3.LUT R4, R4, 0x780, RZ, 0xb8, !PT ;  /* 0x0000078004047812 */ /* 0x002fca00078eb8ff */
[----:B------:R3:W-:Y:S02]  /*0a20*/  STS [UR12+0x8], R4 ;  /* 0x00000804ff007988 */ /* 0x0007e4000800080c */
.L_x_26:
[----:B------:R-:W-:Y:S05]  /*0a30*/  @P2 BRA `(.L_x_28) ;  /* 0x0000000000282947 */ /* 0x000fea0003800000 */
[----:B-1-3--:R-:W1:Y:S02]  /*0a40*/  LDS R4, [UR12+0x8] ;  /* 0x0000080cff047984 */ /* 0x00ae640008000800 */
[----:B-1----:R-:W-:-:S05]  /*0a50*/  LOP3.LUT R4, R4, 0x1800, RZ, 0xb8, !PT ;  /* 0x0000180004047812 */ /* 0x002fca00078eb8ff */
[----:B------:R1:W-:Y:S02]  /*0a60*/  STS [UR12+0x8], R4 ;  /* 0x00000804ff007988 */ /* 0x0003e4000800080c */
.L_x_27:
[----:B------:R-:W-:Y:S05]  /*0a70*/  @P2 BREAK B2 ;  /* 0x0000000000022942 */ /* 0x000fea0003800000 */
[----:B------:R-:W-:Y:S05]  /*0a80*/  @P2 BRA `(.L_x_29) ;  /* 0x0000000000242947 */ /* 0x000fea0003800000 */
[----:B-1-345:R-:W1:Y:S01]  /*0a90*/  LDS R4, [UR12+0x8] ;  /* 0x0000080cff047984 */ /* 0x03ae620008000800 */
[----:B------:R-:W-:-:S05]  /*0aa0*/  IMAD.MOV.U32 R5, RZ, RZ, 0x6000 ;  /* 0x00006000ff057424 */ /* 0x000fca00078e00ff */
[----:B-1----:R-:W-:-:S04]  /*0ab0*/  LOP3.LUT R4, R4, 0x4000, R5, 0xd8, !PT ;  /* 0x0000400004047812 */ /* 0x002fc800078ed805 */
[----:B------:R-:W-:-:S05]  /*0ac0*/  LOP3.LUT R4, R4, 0x400000, RZ, 0xb8, !PT ;  /* 0x0040000004047812 */ /* 0x000fca00078eb8ff */
[----:B------:R4:W-:Y:S02]  /*0ad0*/  STS [UR12+0x8], R4 ;  /* 0x00000804ff007988 */ /* 0x0009e4000800080c */
.L_x_28:
[----:B------:R-:W-:Y:S05]  /*0ae0*/  BSYNC B2 ;  /* 0x0000000000027941 */ /* 0x000fea0003800000 */
.L_x_24:
[----:B-1-34-:R-:W1:Y:S02]  /*0af0*/  @!P2 LDS R4, [UR12+0x8] ;  /* 0x0000080cff04a984 */ /* 0x01ae640008000800 */
[----:B-1----:R-:W-:-:S05]  /*0b00*/  @!P2 LOP3.LUT R4, R4, 0x8000, RZ, 0xb8, !PT ;  /* 0x000080000404a812 */ /* 0x002fca00078eb8ff */
[----:B------:R1:W-:Y:S02]  /*0b10*/  @!P2 STS [UR12+0x8], R4 ;  /* 0x00000804ff00a988 */ /* 0x0003e4000800080c */
.L_x_29:
[----:B------:R-:W-:Y:S05]  /*0b20*/  BSYNC B3 ;  /* 0x0000000000037941 */ /* 0x000fea0003800000 */
.L_x_23:
[----:B------:R-:W-:Y:S05]  /*0b30*/  WARPSYNC.ALL ;  /* 0x0000000000007948 */ /* 0x000fea0003800000 */
[----:B------:R-:W-:-:S04]  /*0b40*/  UIADD3 UR27, UR5, 0x80, URZ ;  /* 0x00000080051b7890 */ /* 0x000fc8000fffe03f */
[----:B------:R-:W-:-:S04]  /*0b50*/  UIADD3 UR26, UP0, UR27, UR28, URZ ;  /* 0x0000001c1b1a7290 */ /* 0x000fc8000ff1e03f */
[----:B------:R-:W-:Y:S01]  /*0b60*/  ULEA.HI.X.SX32 UR27, UR27, UR29, 0x1, UP0 ;  /* 0x0000001d1b1b7291 */ /* 0x000fe200080f0e3f */
[----:B------:R-:W-:Y:S11]  /*0b70*/  @P0 BRA `(.L_x_30) ;  /* 0x0000000000280947 */ /* 0x000ff60003800000 */
[----:B-1-345:R-:W1:Y:S01]  /*0b80*/  S2R R4, SR_LANEID ;  /* 0x0000000000047919 */ /* 0x03ae620000000000 */
[----:B------:R-:W-:Y:S05]  /*0b90*/  WARPSYNC.ALL ;  /* 0x0000000000007948 */ /* 0x000fea0003800000 */
[----:B-1----:R-:W-:-:S05]  /*0ba0*/  IMAD.SHL.U32 R8, R4, 0x4, RZ ;  /* 0x0000000404087824 */ /* 0x002fca00078e00ff */
[----:B------:R-:W1:Y:S01]  /*0bb0*/  LDS R11, [R8+UR12] ;  /* 0x0000000c080b7984 */ /* 0x000e620008000800 */
[----:B------:R-:W-:-:S05]  /*0bc0*/  IADD3 R4, P1, R8, UR26, RZ ;  /* 0x0000001a08047c10 */ /* 0x000fca000ff3e0ff */
[----:B------:R-:W-:-:S05]  /*0bd0*/  IMAD.X R5, RZ, RZ, UR27, P1 ;  /* 0x0000001bff057e24 */ /* 0x000fca00088e06ff */
[----:B-1----:R1:W3:Y:S01]  /*0be0*/  ATOMG.E.EXCH.STRONG.GPU PT, RZ, [R4], R11 ;  /* 0x0000000b04ff73a8 */ /* 0x0022e200041ee100 */
[----:B------:R-:W-:-:S04]  /*0bf0*/  DEPBAR {5,4,3,2,1,0} ;  /* 0x0000003f0000791a */ /* 0x000fc80000000000 */
[----:B------:R1:W-:Y:S01]  /*0c00*/  UTMACCTL.IV [UR26] ;  /* 0x000000001a0079b9 */ /* 0x0003e20008000000 */
[----:B------:R-:W-:Y:S01]  /*0c10*/  NOP ;  /* 0x0000000000007918 */ /* 0x000fe20000000000 */
.L_x_30:
[----:B------:R-:W-:Y:S05]  /*0c20*/  @P0 BRA `(.L_x_31) ;  /* 0x00000000000c0947 */ /* 0x000fea0003800000 */
[----:B------:R0:W-:Y:S01]  /*0c30*/  UTMACMDFLUSH ;  /* 0x00000000000079b7 */ /* 0x0001e20000000000 */
[----:B------:R-:W-:Y:S05]  /*0c40*/  @P0 BRA `(.L_x_31) ;  /* 0x0000000000040947 */ /* 0x000fea0003800000 */
[----:B------:R-:W-:-:S04]  /*0c50*/  DEPBAR.LE SB0, 0x0 ;  /* 0x000080000000791a */ /* 0x000fc80000000000 */
.L_x_31:
[----:B------:R-:W-:Y:S05]  /*0c60*/  WARPSYNC.ALL ;  /* 0x0000000000007948 */ /* 0x000fea0003800000 */
[----:B---3--:R-:W-:Y:S06]  /*0c70*/  BAR.SYNC.DEFER_BLOCKING 0x0 ;  /* 0x0000000000007b1d */ /* 0x008fec0000010000 */
[----:B------:R-:W-:Y:S02]  /*0c80*/  BSSY B3, `(.L_x_32) ;  /* 0x000000b000037945 */ /* 0x000fe40003800000 */
[----:B------:R-:W-:Y:S06]  /*0c90*/  BAR.SYNC.DEFER_BLOCKING 0x0 ;  /* 0x0000000000007b1d */ /* 0x000fec0000010000 */
[----:B------:R3:W-:Y:S01]  /*0ca0*/  @!P0 STS [R3], RZ ;  /* 0x000000ff03008388 */ /* 0x0007e20000000800 */
[----:B------:R-:W-:Y:S01]  /*0cb0*/  NOP ;  /* 0x0000000000007918 */ /* 0x000fe20000000000 */
[----:B------:R-:W-:Y:S05]  /*0cc0*/  @P2 BRA `(.L_x_33) ;  /* 0x0000000000182947 */ /* 0x000fea0003800000 */
[----:B--23--:R-:W2:Y:S01]  /*0cd0*/  LDS R3, [UR12+0x8] ;  /* 0x0000080cff037984 */ /* 0x00cea20008000800 */
[----:B-1----:R-:W1:Y:S01]  /*0ce0*/  LDC.64 R10, c[0x0][0x220] ;  /* 0x00008800ff0a7b82 */ /* 0x002e620000000a00 */
[----:B----45:R-:W-:Y:S02]  /*0cf0*/  IMAD.MOV.U32 R4, RZ, RZ, 0x70 ;  /* 0x00000070ff047424 */ /* 0x030fe400078e00ff */
[----:B-1----:R1:W-:Y:S03]  /*0d00*/  STS.64 [UR12], R10 ;  /* 0x0000000aff007988 */ /* 0x0023e60008000a0c */
[----:B--2---:R-:W-:-:S05]  /*0d10*/  LOP3.LUT R3, R3, 0x10, R4, 0xd8, !PT ;  /* 0x0000001003037812 */ /* 0x004fca00078ed804 */
[----:B------:R1:W-:Y:S02]  /*0d20*/  STS [UR12+0x8], R3 ;  /* 0x00000803ff007988 */ /* 0x0003e4000800080c */
.L_x_33:
[----:B-1----:R-:W-:Y:S05]  /*0d30*/  BSYNC B3 ;  /* 0x0000000000037941 */ /* 0x002fea0003800000 */
.L_x_32:
[----:B------:R-:W-:Y:S04]  /*0d40*/  BSSY B3, `(.L_x_34) ;  /* 0x0000033000037945 */ /* 0x000fe80003800000 */
[----:B------:R-:W-:Y:S04]  /*0d50*/  BSSY B4, `(.L_x_35) ;  /* 0x000002e000047945 */ /* 0x000fe80003800000 */
[----:B------:R-:W-:Y:S05]  /*0d60*/  @P2 BRA `(.L_x_36) ;  /* 0x0000000000242947 */ /* 0x000fea0003800000 */
[----:B--23--:R-:W1:Y:S01]  /*0d70*/  LDS R3, [UR12+0x34] ;  /* 0x0000340cff037984 */ /* 0x00ce620008000800 */
[----:B----45:R-:W-:-:S05]  /*0d80*/  IMAD.MOV.U32 R4, RZ, RZ, 0x3f000000 ;  /* 0x3f000000ff047424 */ /* 0x030fca00078e00ff */
[----:B-1----:R-:W-:-:S05]  /*0d90*/  LOP3.LUT R3, R3, 0xff000000, R4, 0xb8, !PT ;  /* 0xff00000003037812 */ /* 0x002fca00078eb804 */
[----:B------:R1:W-:Y:S01]  /*0da0*/  STS [UR12+0x34], R3 ;  /* 0x00003403ff007988 */ /* 0x0003e2000800080c */
[----:B------:R-:W-:Y:S05]  /*0db0*/  @P2 BRA `(.L_x_37) ;  /* 0x0000000000182947 */ /* 0x000fea0003800000 */
[----:B-1----:R-:W1:Y:S01]  /*0dc0*/  LDS R3, [UR12+0x38] ;  /* 0x0000380cff037984 */ /* 0x002e620008000800 */
[----:B------:R-:W-:-:S05]  /*0dd0*/  IMAD.MOV.U32 R4, RZ, RZ, 0x7f ;  /* 0x0000007fff047424 */ /* 0x000fca00078e00ff */
[----:B-1----:R-:W-:-:S05]  /*0de0*/  LOP3.LUT R3, R3, 0xff, R4, 0xb8, !PT ;  /* 0x000000ff03037812 */ /* 0x002fca00078eb804 */
[----:B------:R1:W-:Y:S02]  /*0df0*/  STS [UR12+0x38], R3 ;  /* 0x00003803ff007988 */ /* 0x0003e4000800080c */
.L_x_36:
[----:B------:R-:W-:Y:S05]  /*0e00*/  @P2 BRA `(.L_x_38) ;  /* 0x00000000000c2947 */ /* 0x000fea0003800000 */
[----:B------:R1:W-:Y:S02]  /*0e10*/  STS [UR12+0x20], R6 ;  /* 0x00002006ff007988 */ /* 0x0003e4000800080c */
.L_x_37:
[----:B------:R-:W-:Y:S05]  /*0e20*/  @P2 BRA `(.L_x_39) ;  /* 0x0000000000242947 */ /* 0x000fea0003800000 */
[----:B------:R1:W-:Y:S02]  /*0e30*/  STS [UR12+0x24], R2 ;  /* 0x00002402ff007988 */ /* 0x0003e4000800080c */
.L_x_38:
[----:B------:R-:W-:Y:S05]  /*0e40*/  @P2 BRA `(.L_x_40) ;  /* 0x00000000002c2947 */ /* 0x000fea0003800000 */
[----:B-1----:R-:W1:Y:S01]  /*0e50*/  LDS R2, [UR12+0x1c] ;  /* 0x00001c0cff027984 */ /* 0x002e620008000800 */
[----:B------:R-:W4:Y:S02]  /*0e60*/  LDC.64 R10, c[0x0][0x248] ;  /* 0x00009200ff0a7b82 */ /* 0x000f240000000a00 */
[--C-:B----4-:R-:W-:Y:S02]  /*0e70*/  SHF.R.U32.HI R5, RZ, 0x4, R11.reuse ;  /* 0x00000004ff057819 */ /* 0x110fe4000001160b */
[----:B--23--:R-:W-:-:S05]  /*0e80*/  SHF.R.U64 R3, R10, 0x4, R11 ;  /* 0x000000040a037819 */ /* 0x00cfca000000120b */
[----:B------:R2:W-:Y:S01]  /*0e90*/  STS [UR12+0xc], R3 ;  /* 0x00000c03ff007988 */ /* 0x0005e2000800080c */
[----:B-1----:R-:W-:-:S05]  /*0ea0*/  LOP3.LUT R2, R2, 0xf, R5, 0xb8, !PT ;  /* 0x0000000f02027812 */ /* 0x002fca00078eb805 */
[----:B------:R2:W-:Y:S02]  /*0eb0*/  STS [UR12+0x1c], R2 ;  /* 0x00001c02ff007988 */ /* 0x0005e4000800080c */
.L_x_39:
[----:B------:R-:W-:Y:S05]  /*0ec0*/  @P2 BRA `(.L_x_41) ;  /* 0x00000000001c2947 */ /* 0x000fea0003800000 */
[----:B--2---:R-:W2:Y:S02]  /*0ed0*/  LDS R2, [UR12+0x34] ;  /* 0x0000340cff027984 */ /* 0x004ea40008000800 */
[----:B--2---:R-:W-:-:S05]  /*0ee0*/  LOP3.LUT R2, R2, 0x7, RZ, 0xb8, !PT ;  /* 0x0000000702027812 */ /* 0x004fca00078eb8ff */
[----:B------:R2:W-:Y:S02]  /*0ef0*/  STS [UR12+0x34], R2 ;  /* 0x00003402ff007988 */ /* 0x0005e4000800080c */
.L_x_40:
[----:B------:R-:W-:Y:S05]  /*0f00*/  @P2 BRA `(.L_x_42) ;  /* 0x00000000001c2947 */ /* 0x000fea0003800000 */
[----:B-12---:R-:W1:Y:S02]  /*0f10*/  LDS R2, [UR12+0x34] ;  /* 0x0000340cff027984 */ /* 0x006e640008000800 */
[----:B-1----:R-:W-:-:S05]  /*0f20*/  LOP3.LUT R2, R2, 0x38, RZ, 0xb8, !PT ;  /* 0x0000003802027812 */ /* 0x002fca00078eb8ff */
[----:B------:R1:W-:Y:S02]  /*0f30*/  STS [UR12+0x34], R2 ;  /* 0x00003402ff007988 */ /* 0x0003e4000800080c */
.L_x_41:
[----:B------:R-:W-:Y:S05]  /*0f40*/  @P2 BRA `(.L_x_43) ;  /* 0x00000000001c2947 */ /* 0x000fea0003800000 */
[----:B-12---:R-:W1:Y:S02]  /*0f50*/  LDS R2, [UR12+0x8] ;  /* 0x0000080cff027984 */ /* 0x006e640008000800 */
[----:B-1----:R-:W-:-:S05]  /*0f60*/  LOP3.LUT R2, R2, 0x780, RZ, 0xb8, !PT ;  /* 0x0000078002027812 */ /* 0x002fca00078eb8ff */
[----:B------:R1:W-:Y:S02]  /*0f70*/  STS [UR12+0x8], R2 ;  /* 0x00000802ff007988 */ /* 0x0003e4000800080c */
.L_x_42:
[----:B------:R-:W-:Y:S05]  /*0f80*/  @P2 BRA `(.L_x_44) ;  /* 0x0000000000282947 */ /* 0x000fea0003800000 */
[----:B-12---:R-:W1:Y:S02]  /*0f90*/  LDS R2, [UR12+0x8] ;  /* 0x0000080cff027984 */ /* 0x006e640008000800 */
[----:B-1----:R-:W-:-:S05]  /*0fa0*/  LOP3.LUT R2, R2, 0x1800, RZ, 0xb8, !PT ;  /* 0x0000180002027812 */ /* 0x002fca00078eb8ff */
[----:B------:R1:W-:Y:S02]  /*0fb0*/  STS [UR12+0x8], R2 ;  /* 0x00000802ff007988 */ /* 0x0003e4000800080c */
.L_x_43:
[----:B------:R-:W-:Y:S05]  /*0fc0*/  @P2 BREAK B4 ;  /* 0x0000000000042942 */ /* 0x000fea0003800000 */
[----:B------:R-:W-:Y:S05]  /*0fd0*/  @P2 BRA `(.L_x_45) ;  /* 0x0000000000242947 */ /* 0x000fea0003800000 */
[----:B-12---:R-:W1:Y:S01]  /*0fe0*/  LDS R2, [UR12+0x8] ;  /* 0x0000080cff027984 */ /* 0x006e620008000800 */
[----:B---3--:R-:W-:-:S05]  /*0ff0*/  IMAD.MOV.U32 R3, RZ, RZ, 0x6000 ;  /* 0x00006000ff037424 */ /* 0x008fca00078e00ff */
[----:B-1----:R-:W-:-:S04]  /*1000*/  LOP3.LUT R2, R2, 0x4000, R3, 0xd8, !PT ;  /* 0x0000400002027812 */ /* 0x002fc800078ed803 */
[----:B------:R-:W-:-:S05]  /*1010*/  LOP3.LUT R2, R2, 0x400000, RZ, 0xb8, !PT ;  /* 0x0040000002027812 */ /* 0x000fca00078eb8ff */
[----:B------:R1:W-:Y:S02]  /*1020*/  STS [UR12+0x8], R2 ;  /* 0x00000802ff007988 */ /* 0x0003e4000800080c */
.L_x_44:
[----:B------:R-:W-:Y:S05]  /*1030*/  BSYNC B4 ;  /* 0x0000000000047941 */ /* 0x000fea0003800000 */
.L_x_35:
[----:B-12---:R-:W1:Y:S02]  /*1040*/  @!P2 LDS R2, [UR12+0x8] ;  /* 0x0000080cff02a984 */ /* 0x006e640008000800 */
[----:B-1----:R-:W-:-:S05]  /*1050*/  @!P2 LOP3.LUT R2, R2, 0x8000, RZ, 0xb8, !PT ;  /* 0x000080000202a812 */ /* 0x002fca00078eb8ff */
[----:B------:R1:W-:Y:S02]  /*1060*/  @!P2 STS [UR12+0x8], R2 ;  /* 0x00000802ff00a988 */ /* 0x0003e4000800080c */
.L_x_45:
[----:B------:R-:W-:Y:S05]  /*1070*/  BSYNC B3 ;  /* 0x0000000000037941 */ /* 0x000fea0003800000 */
.L_x_34:
[----:B------:R-:W-:Y:S05]  /*1080*/  WARPSYNC.ALL ;  /* 0x0000000000007948 */ /* 0x000fea0003800000 */
[----:B------:R-:W-:Y:S01]  /*1090*/  UIADD3 UR5, UR5, 0x100, URZ ;  /* 0x0000010005057890 */ /* 0x000fe2000fffe03f */
[----:B------:R-:W-:Y:S02]  /*10a0*/  ISETP.GE.AND P1, PT, R9, 0x1, PT ;  /* 0x000000010900780c */ /* 0x000fe40003f26270 */
[----:B------:R-:W-:Y:S02]  /*10b0*/  CS2R R24, SRZ ;  /* 0x0000000000187805 */ /* 0x000fe4000001ff00 */
[----:B------:R-:W-:Y:S01]  /*10c0*/  CS2R R26, SRZ ;  /* 0x00000000001a7805 */ /* 0x000fe2000001ff00 */
[----:B------:R-:W-:Y:S01]  /*10d0*/  UIADD3 UR28, UP0, UR5, UR28, URZ ;  /* 0x0000001c051c7290 */ /* 0x000fe2000ff1e03f */
[----:B------:R-:W-:-:S02]  /*10e0*/  CS2R R28, SRZ ;  /* 0x00000000001c7805 */ /* 0x000fc4000001ff00 */
[----:B------:R-:W-:Y:S02]  /*10f0*/  CS2R R30, SRZ ;  /* 0x00000000001e7805 */ /* 0x000fe4000001ff00 */
[----:B------:R-:W-:Y:S01]  /*1100*/  CS2R R32, SRZ ;  /* 0x0000000000207805 */ /* 0x000fe2000001ff00 */
[----:B------:R-:W-:Y:S01]  /*1110*/  ULEA.HI.X.SX32 UR29, UR5, UR29, 0x1, UP0 ;  /* 0x0000001d051d7291 */ /* 0x000fe200080f0e3f */
[----:B------:R-:W-:Y:S01]  /*1120*/  IMAD.MOV.U32 R34, RZ, RZ, RZ ;  /* 0x000000ffff227224 */ /* 0x000fe200078e00ff */
[----:B------:R-:W-:Y:S10]  /*1130*/  @P0 BRA `(.L_x_46) ;  /* 0x0000000000280947 */ /* 0x000ff40003800000 */
[----:B-12---:R-:W4:Y:S01]  /*1140*/  S2R R2, SR_LANEID ;  /* 0x0000000000027919 */ /* 0x006f220000000000 */
[----:B------:R-:W-:Y:S05]  /*1150*/  WARPSYNC.ALL ;  /* 0x0000000000007948 */ /* 0x000fea0003800000 */
[----:B----45:R-:W-:-:S05]  /*1160*/  IMAD.SHL.U32 R4, R2, 0x4, RZ ;  /* 0x0000000402047824 */ /* 0x030fca00078e00ff */
[----:B------:R-:W1:Y:S01]  /*1170*/  LDS R5, [R4+UR12] ;  /* 0x0000000c04057984 */ /* 0x000e620008000800 */
[----:B------:R-:W-:-:S05]  /*1180*/  IADD3 R2, P3, R4, UR28, RZ ;  /* 0x0000001c04027c10 */ /* 0x000fca000ff7e0ff */
[----:B---3--:R-:W-:-:S05]  /*1190*/  IMAD.X R3, RZ, RZ, UR29, P3 ;  /* 0x0000001dff037e24 */ /* 0x008fca00098e06ff */
[----:B-1----:R1:W2:Y:S01]  /*11a0*/  ATOMG.E.EXCH.STRONG.GPU PT, RZ, [R2], R5 ;  /* 0x0000000502ff73a8 */ /* 0x0022a200041ee100 */
[----:B------:R-:W-:-:S04]  /*11b0*/  DEPBAR {5,4,3,2,1,0} ;  /* 0x0000003f0000791a */ /* 0x000fc80000000000 */
[----:B------:R1:W-:Y:S01]  /*11c0*/  UTMACCTL.IV [UR28] ;  /* 0x000000001c0079b9 */ /* 0x0003e20008000000 */
[----:B------:R-:W-:Y:S01]  /*11d0*/  NOP ;  /* 0x0000000000007918 */ /* 0x000fe20000000000 */
.L_x_46:
[----:B------:R-:W-:Y:S05]  /*11e0*/  @P0 BRA `(.L_x_47) ;  /* 0x00000000000c0947 */ /* 0x000fea0003800000 */
[----:B------:R0:W-:Y:S01]  /*11f0*/  UTMACMDFLUSH ;  /* 0x00000000000079b7 */ /* 0x0001e20000000000 */
[----:B------:R-:W-:Y:S05]  /*1200*/  @P0 BRA `(.L_x_47) ;  /* 0x0000000000040947 */ /* 0x000fea0003800000 */
[----:B------:R-:W-:-:S04]  /*1210*/  DEPBAR.LE SB0, 0x0 ;  /* 0x000080000000791a */ /* 0x000fc80000000000 */
.L_x_47:
[----:B------:R-:W-:Y:S05]  /*1220*/  WARPSYNC.ALL ;  /* 0x0000000000007948 */ /* 0x000fea0003800000 */
[----:B--2---:R-:W-:Y:S01]  /*1230*/  BAR.SYNC.DEFER_BLOCKING 0x0 ;  /* 0x0000000000007b1d */ /* 0x004fe20000010000 */
[----:B------:R-:W-:Y:S01]  /*1240*/  USHF.L.U32 UR19, UR30, 0x7, URZ ;  /* 0x000000071e137899 */ /* 0x000fe2000800063f */
[----:B------:R-:W-:Y:S01]  /*1250*/  IMAD.MOV.U32 R35, RZ, RZ, RZ ;  /* 0x000000ffff237224 */ /* 0x000fe200078e00ff */
[----:B------:R-:W-:Y:S02]  /*1260*/  CS2R R36, SRZ ;  /* 0x0000000000247805 */ /* 0x000fe4000001ff00 */
[----:B------:R-:W-:-:S02]  /*1270*/  CS2R R38, SRZ ;  /* 0x0000000000267805 */ /* 0x000fc4000001ff00 */
[----:B------:R-:W-:Y:S01]  /*1280*/  CS2R R40, SRZ ;  /* 0x0000000000287805 */ /* 0x000fe2000001ff00 */
[----:B------:R-:W-:Y:S01]  /*1290*/  VOTEU.ALL UP0, P2 ;  /* 0x00000000003f7886 */ /* 0x000fe20001000000 */
[----:B------:R-:W-:Y:S01]  /*12a0*/  UMOV UR6, 0x1 ;  /* 0x0000000100067882 */ /* 0x000fe20000000000 */
[----:B------:R-:W-:Y:S01]  /*12b0*/  VOTEU.ALL UP1, P2 ;  /* 0x00000000003f7886 */ /* 0x000fe20001020000 */
[----:B------:R-:W-:Y:S01]  /*12c0*/  VOTEU.ALL UP2, P2 ;  /* 0x00000000003f7886 */ /* 0x000fe20001040000 */
[----:B------:R-:W-:Y:S01]  /*12d0*/  VOTEU.ALL UP3, P2 ;  /* 0x00000000003f7886 */ /* 0x000fe20001060000 */
[----:B------:R-:W-:-:S04]  /*12e0*/  @!UP0 UIADD3 UR8, -UR6, 0x100000, URZ ;  /* 0x0010000006088890 */ /* 0x000fc8000fffe13f */
[----:B------:R-:W-:Y:S02]  /*12f0*/  @!UP0 USHF.L.U32 UR9, UR8, 0xb, URZ ;  /* 0x0000000b08098899 */ /* 0x000fe4000800063f */
[----:B------:R-:W-:Y:S01]  /*1300*/  @!UP0 USHF.L.U32 UR8, UR8, 0x1, URZ ;  /* 0x0000000108088899 */ /* 0x000fe2000800063f */
[----:B------:R-:W-:Y:S01]  /*1310*/  CS2R R42, SRZ ;  /* 0x00000000002a7805 */ /* 0x000fe2000001ff00 */
        /* <DEDUP_REMOVED lines=12> */
[----:B------:R-:W-:Y:S01]  /*13e0*/  VOTEU.ALL UP0, P2 ;  /* 0x00000000003f7886 */ /* 0x000fe20001000000 */
[----:B------:R-:W-:Y:S02]  /*13f0*/  CS2R R50, SRZ ;  /* 0x0000000000327805 */ /* 0x000fe4000001ff00 */
[----:B------:R-:W-:Y:S02]  /*1400*/  CS2R R52, SRZ ;  /* 0x0000000000347805 */ /* 0x000fe4000001ff00 */
[----:B------:R-:W-:Y:S01]  /*1410*/  CS2R R54, SRZ ;  /* 0x0000000000367805 */ /* 0x000fe2000001ff00 */
[----:B------:R-:W2:Y:S02]  /*1420*/  FENCE.VIEW.ASYNC.S ;  /* 0x00000000000073c6 */ /* 0x000ea40000000000 */
[----:B--2---:R-:W2:Y:S02]  /*1430*/  @!UP0 SYNCS.EXCH.64 URZ, [UR12+0xc000], UR8 ;  /* 0x00c000080c3f85b2 */ /* 0x004ea40008000100 */
[----:B--2---:R-:W-:Y:S06]  /*1440*/  BAR.SYNC.DEFER_BLOCKING 0x0 ;  /* 0x0000000000007b1d */ /* 0x004fec0000010000 */
[----:B------:R2:W4:Y:S02]  /*1450*/  @!UP1 SYNCS.EXCH.64 URZ, [UR12+0xc008], UR10 ;  /* 0x00c0080a0c3f95b2 */ /* 0x0005240008000100 */
[----:B----4-:R-:W-:Y:S01]  /*1460*/  BAR.SYNC.DEFER_BLOCKING 0x0 ;  /* 0x0000000000007b1d */ /* 0x010fe20000010000 */
[----:B--2---:R-:W-:-:S05]  /*1470*/  USHF.L.U32 UR11, UR31, 0x6, URZ ;  /* 0x000000061f0b7899 */ /* 0x004fca000800063f */
[----:B------:R2:W4:Y:S02]  /*1480*/  @!UP2 SYNCS.EXCH.64 URZ, [UR12+0xc010], UR14 ;  /* 0x00c0100e0c3fa5b2 */ /* 0x0005240008000100 */
[----:B----4-:R-:W-:Y:S06]  /*1490*/  BAR.SYNC.DEFER_BLOCKING 0x0 ;  /* 0x0000000000007b1d */ /* 0x010fec0000010000 */
[----:B------:R2:W4:Y:S01]  /*14a0*/  @!UP3 SYNCS.EXCH.64 URZ, [UR12+0xc018], UR6 ;  /* 0x00c018060c3fb5b2 */ /* 0x0005220008000100 */
[----:B------:R-:W-:Y:S05]  /*14b0*/  @!P1 BRA `(.L_x_48) ;  /* 0x0000000400489947 */ /* 0x000fea0003800000 */
[----:B-1----:R-:W-:Y:S02]  /*14c0*/  SHF.R.U32.HI R2, RZ, 0x5, R0 ;  /* 0x00000005ff027819 */ /* 0x002fe40000011600 */
[----:B------:R-:W-:Y:S02]  /*14d0*/  CS2R R24, SRZ ;  /* 0x0000000000187805 */ /* 0x000fe4000001ff00 */
[----:B------:R-:W-:Y:S02]  /*14e0*/  CS2R R26, SRZ ;  /* 0x00000000001a7805 */ /* 0x000fe4000001ff00 */
[----:B------:R-:W-:Y:S02]  /*14f0*/  CS2R R28, SRZ ;  /* 0x00000000001c7805 */ /* 0x000fe4000001ff00 */
[----:B------:R-:W-:Y:S02]  /*1500*/  R2UR UR13, R2 ;  /* 0x00000000020d72ca */ /* 0x000fe400000e0000 */
[----:B------:R-:W-:-:S02]  /*1510*/  CS2R R30, SRZ ;  /* 0x00000000001e7805 */ /* 0x000fc4000001ff00 */
[----:B------:R-:W-:Y:S02]  /*1520*/  CS2R R32, SRZ ;  /* 0x0000000000207805 */ /* 0x000fe4000001ff00 */
[----:B------:R-:W-:Y:S02]  /*1530*/  CS2R R34, SRZ ;  /* 0x0000000000227805 */ /* 0x000fe4000001ff00 */
[----:B------:R-:W-:Y:S02]  /*1540*/  CS2R R36, SRZ ;  /* 0x0000000000247805 */ /* 0x000fe4000001ff00 */
[----:B------:R-:W-:Y:S02]  /*1550*/  CS2R R38, SRZ ;  /* 0x0000000000267805 */ /* 0x000fe4000001ff00 */
[----:B------:R-:W-:Y:S02]  /*1560*/  CS2R R40, SRZ ;  /* 0x0000000000287805 */ /* 0x000fe4000001ff00 */
[----:B------:R-:W-:-:S02]  /*1570*/  CS2R R42, SRZ ;  /* 0x00000000002a7805 */ /* 0x000fc4000001ff00 */
[----:B------:R-:W-:Y:S02]  /*1580*/  CS2R R44, SRZ ;  /* 0x00000000002c7805 */ /* 0x000fe4000001ff00 */
[----:B------:R-:W-:Y:S02]  /*1590*/  CS2R R46, SRZ ;  /* 0x00000000002e7805 */ /* 0x000fe4000001ff00 */
[----:B------:R-:W-:Y:S02]  /*15a0*/  CS2R R48, SRZ ;  /* 0x0000000000307805 */ /* 0x000fe4000001ff00 */
[----:B------:R-:W-:Y:S02]  /*15b0*/  CS2R R50, SRZ ;  /* 0x0000000000327805 */ /* 0x000fe4000001ff00 */
[----:B------:R-:W-:Y:S02]  /*15c0*/  CS2R R52, SRZ ;  /* 0x0000000000347805 */ /* 0x000fe4000001ff00 */
[----:B------:R-:W-:Y:S01]  /*15d0*/  CS2R R54, SRZ ;  /* 0x0000000000367805 */ /* 0x000fe2000001ff00 */
[----:B------:R-:W-:Y:S01]  /*15e0*/  UMOV UR5, URZ ;  /* 0x0000003f00057c82 */ /* 0x000fe20008000000 */
[----:B------:R-:W-:-:S05]  /*15f0*/  UMOV UR18, URZ ;  /* 0x0000003f00127c82 */ /* 0x000fca0008000000 */
.L_x_50:
[----:B----4-:R-:W-:Y:S01]  /*1600*/  BAR.SYNC.DEFER_BLOCKING 0x0 ;  /* 0x0000000000007b1d */ /* 0x010fe20000010000 */
[----:B------:R-:W-:Y:S01]  /*1610*/  ULEA UR20, UR5, UR12, 0x3 ;  /* 0x0000000c05147291 */ /* 0x000fe2000f8e183f */
[----:B------:R-:W-:Y:S01]  /*1620*/  @!P2 IMAD.MOV.U32 R2, RZ, RZ, 0x3000 ;  /* 0x00003000ff02a424 */ /* 0x000fe200078e00ff */
[----:B------:R-:W-:Y:S01]  /*1630*/  ELECT P0, URZ, PT ;  /* 0x00000000003f782f */ /* 0x000fe20003800000 */
[----:B------:R-:W-:-:S03]  /*1640*/  ULEA UR16, UR5, UR12, 0xd ;  /* 0x0000000c05107291 */ /* 0x000fc6000f8e683f */
[----:B------:R-:W-:Y:S02]  /*1650*/  ISETP.LT.U32.AND P0, PT, R7, 0x20, P0 ;  /* 0x000000200700780c */ /* 0x000fe40000701070 */
[----:B------:R-:W-:Y:S01]  /*1660*/  ELECT P1, URZ, PT ;  /* 0x00000000003f782f */ /* 0x000fe20003820000 */
[----:B------:R-:W-:-:S03]  /*1670*/  ULEA UR8, UR5, UR12, 0xc ;  /* 0x0000000c05087291 */ /* 0x000fc6000f8e603f */
[----:B------:R-:W-:Y:S01]  /*1680*/  ISETP.LT.U32.AND P1, PT, R7, 0x20, P1 ;  /* 0x000000200700780c */ /* 0x000fe20000f21070 */
[----:B------:R-:W-:Y:S01]  /*1690*/  UMOV UR10, UR18 ;  /* 0x00000012000a7c82 */ /* 0x000fe20008000000 */
[----:B------:R-:W-:-:S05]  /*16a0*/  UIADD3 UR8, UR8, 0x8000, URZ ;  /* 0x0000800008087890 */ /* 0x000fca000fffe03f */
[----:B------:R-:W-:Y:S01]  /*16b0*/  VOTEU.ANY UP0, P0 ;  /* 0x00000000003f7886 */ /* 0x000fe20000000100 */
[----:B------:R-:W-:Y:S01]  /*16c0*/  VOTEU.ANY UP2, P0 ;  /* 0x00000000003f7886 */ /* 0x000fe20000040100 */
[----:B------:R1:W-:Y:S01]  /*16d0*/  @!P2 SYNCS.ARRIVE.TRANS64 RZ, [UR20+0xc000], R2 ;  /* 0x00c00002ffffa9a7 */ /* 0x0003e20008000014 */
[----:B------:R4:W-:Y:S06]  /*16e0*/  MEMBAR.ALL.CTA ;  /* 0x0000000000007992 */ /* 0x0009ec0000008000 */
[----:B----4-:R-:W4:Y:S01]  /*16f0*/  FENCE.VIEW.ASYNC.S ;  /* 0x00000000000073c6 */ /* 0x010f220000000000 */
[----:B------:R-:W-:Y:S01]  /*1700*/  @UP0 UIADD3 UR17, UR20, 0xc000, URZ ;  /* 0x0000c00014110890 */ /* 0x000fe2000fffe03f */
[----:B--2---:R-:W-:Y:S01]  /*1710*/  @UP0 UMOV UR6, UR24 ;  /* 0x0000001800060c82 */ /* 0x004fe20008000000 */
[----:B------:R-:W-:Y:S01]  /*1720*/  @UP0 UMOV UR7, UR25 ;  /* 0x0000001900070c82 */ /* 0x000fe20008000000 */
[----:B----4-:R-:W-:Y:S01]  /*1730*/  VOTEU.ANY UP1, P1 ;  /* 0x00000000003f7886 */ /* 0x010fe20000820100 */
[----:B------:R-:W-:Y:S01]  /*1740*/  VOTEU.ANY UP3, P1 ;  /* 0x00000000003f7886 */ /* 0x000fe20000860100 */
[----:B-1----:R-:W-:-:S03]  /*1750*/  IMAD.U32 R2, RZ, RZ, UR4 ;  /* 0x00000004ff027e24 */ /* 0x002fc6000f8e00ff */
[----:B------:R-:W-:Y:S01]  /*1760*/  @UP1 UIADD3 UR9, UR20, 0xc000, URZ ;  /* 0x0000c00014091890 */ /* 0x000fe2000fffe03f */
[----:B------:R-:W-:Y:S01]  /*1770*/  @UP1 UMOV UR14, UR26 ;  /* 0x0000001a000e1c82 */ /* 0x000fe20008000000 */
[----:B------:R-:W-:Y:S01]  /*1780*/  @UP1 UMOV UR15, UR27 ;  /* 0x0000001b000f1c82 */ /* 0x000fe20008000000 */
[----:B------:R-:W-:Y:S01]  /*1790*/  SHF.L.U32 R2, R2, 0x1f, RZ ;  /* 0x0000001f02027819 */ /* 0x000fe200000006ff */
[----:B------:R-:W-:Y:S06]  /*17a0*/  BAR.SYNC.DEFER_BLOCKING 0x0 ;  /* 0x0000000000007b1d */ /* 0x000fec0000010000 */
[----:B------:R1:W-:Y:S02]  /*17b0*/  @UP2 UTMALDG.2D [UR16], [UR6] ;  /* 0x00000010060025b4 */ /* 0x0003e40008008000 */
[----:B------:R-:W-:Y:S06]  /*17c0*/  BAR.SYNC.DEFER_BLOCKING 0x0 ;  /* 0x0000000000007b1d */ /* 0x000fec0000010000 */
[----:B------:R1:W-:Y:S02]  /*17d0*/  @UP3 UTMALDG.2D [UR8], [UR14] ;  /* 0x000000080e0035b4 */ /* 0x0003e40008008000 */
[----:B------:R-:W-:Y:S06]  /*17e0*/  BAR.SYNC.DEFER_BLOCKING 0x0 ;  /* 0x0000000000007b1d */ /* 0x000fec0000010000 */
[----:B------:R-:W2:Y:S02]  /*17f0*/  SYNCS.PHASECHK.TRANS64.TRYWAIT P0, [UR20+0xc000], R2 ;  /* 0x00c00002ff0075a7 */ /* 0x000ea40008000154 */
[----:B-12---:R-:W-:Y:S05]  /*1800*/  @!P0 BRA `(.L_x_49) ;  /* 0x00000004007c8947 */ /* 0x006fea0003800000 */
.L_x_51:
[----:B------:R-:W-:Y:S01]  /*1810*/  USHF.L.U32 UR6, UR13, 0x6, URZ ;  /* 0x000000060d067899 */ /* 0x000fe2000800063f */
[----:B------:R-:W-:Y:S02]  /*1820*/  WARPGROUP.DEPBAR.LE gsb0, 0x0 ;  /* 0x00008000000079c5 */ /* 0x000fe40000010000 */
[----:B------:R-:W-:Y:S01]  /*1830*/  USHF.R.U32.HI UR8, URZ, 0x4, UR8 ;  /* 0x000000043f087899 */ /* 0x000fe20008011608 */
[----:B------:R-:W-:Y:S01]  /*1840*/  WARPGROUP.ARRIVE ;  /* 0x00000000000079c5 */ /* 0x000fe20000000000 */
[----:B------:R-:W-:Y:S01]  /*1850*/  ULOP3.LUT UR6, UR6, 0x100, URZ, 0xc0, !UPT ;  /* 0x0000010006067892 */ /* 0x000fe2000f8ec03f */
[----:B------:R-:W1:Y:S01]  /*1860*/  LDC R2, c[0x0][0x230] ;  /* 0x00008c00ff027b82 */ /* 0x000e620000000800 */
[----:B------:R-:W-:Y:S02]  /*1870*/  USGXT.U32 UR8, UR8, 0xe ;  /* 0x0000000e0808789a */ /* 0x000fe40008000000 */
[----:B------:R-:W-:Y:S01]  /*1880*/  ULEA.HI UR6, UR16, UR6, URZ, 0x1c ;  /* 0x0000000610067291 */ /* 0x000fe2000f8fe03f */
[----:B------:R-:W-:Y:S01]  /*1890*/  UMOV UR21, 0x80000020 ;  /* 0x8000002000157882 */ /* 0x000fe20000000000 */
[----:B------:R-:W-:-:S02]  /*18a0*/  UMOV UR23, 0x80000020 ;  /* 0x8000002000177882 */ /* 0x000fc40000000000 */
[----:B------:R-:W-:Y:S01]  /*18b0*/  ULOP3.LUT UR6, UR6, 0x3fff, URZ, 0xc0, !UPT ;  /* 0x00003fff06067892 */ /* 0x000fe2000f8ec03f */
[----:B------:R-:W-:Y:S01]  /*18c0*/  UMOV UR22, UR8 ;  /* 0x0000000800167c82 */ /* 0x000fe20008000000 */
[----:B------:R-:W-:Y:S01]  /*18d0*/  UIADD3 UR18, UR18, 0x40, URZ ;  /* 0x0000004012127890 */ /* 0x000fe2000fffe03f */
[----:B------:R-:W-:Y:S01]  /*18e0*/  UMOV UR7, URZ ;  /* 0x0000003f00077c82 */ /* 0x000fe20008000000 */
[----:B------:R-:W-:-:S03]  /*18f0*/  UIADD3 UR5, UR5, 0x1, URZ ;  /* 0x0000000105057890 */ /* 0x000fc6000fffe03f */
[----:B------:R-:W-:Y:S01]  /*1900*/  UMOV UR20, UR6 ;  /* 0x0000000600147c82 */ /* 0x000fe20008000000 */
[----:B------:R-:W-:Y:S01]  /*1910*/  UMOV UR9, URZ ;  /* 0x0000003f00097c82 */ /* 0x000fe20008000000 */
[----:B------:R-:W-:Y:S01]  /*1920*/  QGMMA.64x64x32.F32.E4M3.E4M3 R24, gdesc[UR20], R24 ;  /* 0x00e00000141879f3 */ /* 0x000fe20008700818 */
[----:B------:R-:W-:Y:S01]  /*1930*/  UMOV UR22, 0xfffffffe ;  /* 0xfffffffe00167882 */ /* 0x000fe20000000000 */
[----:B------:R-:W-:Y:S01]  /*1940*/  UMOV UR23, 0x7fffffdf ;  /* 0x7fffffdf00177882 */ /* 0x000fe20000000000 */
[----:B------:R-:W-:Y:S02]  /*1950*/  UISETP.NE.U32.AND UP0, UPT, UR5, 0x4, UPT ;  /* 0x000000040500788c */ /* 0x000fe4000bf05070 */
[----:B------:R-:W-:Y:S01]  /*1960*/  UIADD3.64 UR20, UR6, -UR22, URZ ;  /* 0x8000001606147297 */ /* 0x000fe2000fffe03f */
[----:B-1----:R-:W-:Y:S01]  /*1970*/  ISETP.LE.AND P0, PT, R2, UR18, PT ;  /* 0x0000001202007c0c */ /* 0x002fe2000bf03270 */
[----:B------:R-:W-:Y:S02]  /*1980*/  UIADD3.64 UR22, UR8, -UR22, URZ ;  /* 0x8000001608167297 */ /* 0x000fe4000fffe03f */
[----:B------:R-:W-:-:S02]  /*1990*/  USEL UR6, URZ, 0x1, UP0 ;  /* 0x000000013f067887 */ /* 0x000fc40008000000 */
[----:B------:R-:W-:Y:S02]  /*19a0*/  USEL UR5, UR5, URZ, UP0 ;  /* 0x0000003f05057287 */ /* 0x000fe40008000000 */
[----:B------:R-:W-:-:S03]  /*19b0*/  ULOP3.LUT UR4, UR4, UR6, URZ, 0x3c, !UPT ;  /* 0x0000000604047292 */ /* 0x000fc6000f8e3c3f */
[----:B------:R-:W-:Y:S03]  /*19c0*/  QGMMA.64x64x32.F32.E4M3.E4M3 R24, gdesc[UR20], R24, gsb0 ;  /* 0x00e00000141879f3 */ /* 0x000fe60008000818 */
[----:B------:R-:W-:Y:S06]  /*19d0*/  @!P0 BRA `(.L_x_50) ;  /* 0xfffffffc00088947 */ /* 0x000fec000383ffff */
.L_x_48:
[----:B------:R-:W-:Y:S02]  /*19e0*/  WARPGROUP.DEPBAR.LE gsb0, 0x0 ;  /* 0x00008000000079c5 */ /* 0x000fe40000010000 */
[----:B----4-:R-:W-:Y:S01]  /*19f0*/  BAR.SYNC.DEFER_BLOCKING 0x0 ;  /* 0x0000000000007b1d */ /* 0x010fe20000010000 */
[C---:B-1----:R-:W-:Y:S01]  /*1a00*/  IMAD.SHL.U32 R2, R0.reuse, 0x20, RZ ;  /* 0x0000002000027824 */ /* 0x042fe200078e00ff */
[----:B------:R-:W-:Y:S01]  /*1a10*/  ELECT P0, URZ, PT ;  /* 0x00000000003f782f */ /* 0x000fe20003800000 */
[C---:B---3--:R-:W-:Y:S01]  /*1a20*/  IMAD.SHL.U32 R3, R0.reuse, 0x10, RZ ;  /* 0x0000001000037824 */ /* 0x048fe200078e00ff */
[----:B------:R-:W-:Y:S01]  /*1a30*/  F2FP.SATFINITE.E4M3.F32.PACK_AB_MERGE_C R24, R25, R24, RZ ;  /* 0x000000181918723e */ /* 0x000fe200048070ff */
[----:B------:R-:W-:Y:S01]  /*1a40*/  IMAD.SHL.U32 R0, R0, 0x2, RZ ;  /* 0x0000000200007824 */ /* 0x000fe200078e00ff */
[----:B------:R-:W-:Y:S01]  /*1a50*/  LOP3.LUT R2, R2, 0x1c00, RZ, 0xc0, !PT ;  /* 0x00001c0002027812 */ /* 0x000fe200078ec0ff */
[----:B------:R-:W-:Y:S01]  /*1a60*/  UMOV UR13, UR11 ;  /* 0x0000000b000d7c82 */ /* 0x000fe20008000000 */
[----:B------:R-:W-:Y:S01]  /*1a70*/  F2FP.SATFINITE.E4M3.F32.PACK_AB_MERGE_C R26, R27, R26, RZ ;  /* 0x0000001a1b1a723e */ /* 0x000fe200048070ff */
[----:B--2---:R-:W-:Y:S01]  /*1a80*/  UMOV UR14, UR19 ;  /* 0x00000013000e7c82 */ /* 0x004fe20008000000 */
[----:B------:R-:W-:-:S02]  /*1a90*/  LOP3.LUT R3, R2, 0x1c0, R3, 0xf8, !PT ;  /* 0x000001c002037812 */ /* 0x000fc400078ef803 */
[----:B------:R-:W-:Y:S02]  /*1aa0*/  F2FP.SATFINITE.E4M3.F32.PACK_AB_MERGE_C R28, R29, R28, RZ ;  /* 0x0000001c1d1c723e */ /* 0x000fe400048070ff */
[----:B------:R-:W-:Y:S02]  /*1ab0*/  LOP3.LUT R3, R3, 0x36, R0, 0xf8, !PT ;  /* 0x0000003603037812 */ /* 0x000fe400078ef800 */
[----:B------:R-:W-:Y:S02]  /*1ac0*/  F2FP.SATFINITE.E4M3.F32.PACK_AB_MERGE_C R30, R31, R30, RZ ;  /* 0x0000001e1f1e723e */ /* 0x000fe400048070ff */
[----:B------:R-:W-:Y:S02]  /*1ad0*/  F2FP.SATFINITE.E4M3.F32.PACK_AB_MERGE_C R32, R33, R32, RZ ;  /* 0x000000202120723e */ /* 0x000fe400048070ff */
[----:B------:R-:W-:Y:S02]  /*1ae0*/  F2FP.SATFINITE.E4M3.F32.PACK_AB_MERGE_C R34, R35, R34, RZ ;  /* 0x000000222322723e */ /* 0x000fe400048070ff */
[----:B------:R-:W-:Y:S01]  /*1af0*/  F2FP.SATFINITE.E4M3.F32.PACK_AB_MERGE_C R36, R37, R36, RZ ;  /* 0x000000242524723e */ /* 0x000fe200048070ff */
[----:B------:R-:W1:Y:S02]  /*1b00*/  @!P2 SYNCS.CCTL.IV [UR12+0xc000] ;  /* 0x00c00000ff00a9b1 */ /* 0x000e64000800000c */
[----:B-1----:R-:W-:Y:S01]  /*1b10*/  BAR.SYNC.DEFER_BLOCKING 0x0 ;  /* 0x0000000000007b1d */ /* 0x002fe20000010000 */
[----:B------:R-:W-:-:S02]  /*1b20*/  F2FP.SATFINITE.E4M3.F32.PACK_AB_MERGE_C R38, R39, R38, RZ ;  /* 0x000000262726723e */ /* 0x000fc400048070ff */
[----:B------:R-:W-:Y:S02]  /*1b30*/  ISETP.LT.U32.AND P0, PT, R7, 0x20, P0 ;  /* 0x000000200700780c */ /* 0x000fe40000701070 */
[----:B------:R-:W-:Y:S02]  /*1b40*/  LOP3.LUT R5, R3, 0x10, RZ, 0x3c, !PT ;  /* 0x0000001003057812 */ /* 0x000fe400078e3cff */
[----:B------:R-:W-:Y:S02]  /*1b50*/  F2FP.SATFINITE.E4M3.F32.PACK_AB_MERGE_C R40, R41, R40, RZ ;  /* 0x000000282928723e */ /* 0x000fe400048070ff */
[----:B------:R-:W-:Y:S02]  /*1b60*/  F2FP.SATFINITE.E4M3.F32.PACK_AB_MERGE_C R42, R43, R42, RZ ;  /* 0x0000002a2b2a723e */ /* 0x000fe400048070ff */
[----:B------:R-:W-:Y:S02]  /*1b70*/  F2FP.SATFINITE.E4M3.F32.PACK_AB_MERGE_C R44, R45, R44, RZ ;  /* 0x0000002c2d2c723e */ /* 0x000fe400048070ff */
[----:B------:R-:W-:-:S02]  /*1b80*/  F2FP.SATFINITE.E4M3.F32.PACK_AB_MERGE_C R46, R47, R46, RZ ;  /* 0x0000002e2f2e723e */ /* 0x000fc400048070ff */
[----:B------:R-:W-:Y:S01]  /*1b90*/  LOP3.LUT R7, R3, 0x20, RZ, 0x3c, !PT ;  /* 0x0000002003077812 */ /* 0x000fe200078e3cff */
[----:B------:R-:W-:Y:S01]  /*1ba0*/  VOTEU.ANY UP0, P0 ;  /* 0x00000000003f7886 */ /* 0x000fe20000000100 */
[----:B------:R-:W-:Y:S01]  /*1bb0*/  F2FP.SATFINITE.E4M3.F32.PACK_AB_MERGE_C R48, R49, R48, RZ ;  /* 0x000000303130723e */ /* 0x000fe200048070ff */
[----:B------:R-:W-:Y:S01]  /*1bc0*/  VOTEU.ANY UP1, P0 ;  /* 0x00000000003f7886 */ /* 0x000fe20000020100 */
[----:B------:R-:W-:Y:S02]  /*1bd0*/  F2FP.SATFINITE.E4M3.F32.PACK_AB_MERGE_C R50, R51, R50, RZ ;  /* 0x000000323332723e */ /* 0x000fe400048070ff */
[----:B------:R-:W-:Y:S01]  /*1be0*/  F2FP.SATFINITE.E4M3.F32.PACK_AB_MERGE_C R52, R53, R52, RZ ;  /* 0x000000343534723e */ /* 0x000fe200048070ff */
[----:B------:R-:W-:Y:S01]  /*1bf0*/  @UP0 UMOV UR6, UR28 ;  /* 0x0000001c00060c82 */ /* 0x000fe20008000000 */
[----:B------:R-:W-:Y:S01]  /*1c00*/  F2FP.SATFINITE.E4M3.F32.PACK_AB_MERGE_C R54, R55, R54, RZ ;  /* 0x000000363736723e */ /* 0x000fe200048070ff */
[----:B------:R-:W1:Y:S02]  /*1c10*/  @!P2 SYNCS.CCTL.IV [UR12+0xc008] ;  /* 0x00c00800ff00a9b1 */ /* 0x000e64000800000c */
[----:B-1----:R-:W-:Y:S01]  /*1c20*/  BAR.SYNC.DEFER_BLOCKING 0x0 ;  /* 0x0000000000007b1d */ /* 0x002fe20000010000 */
[----:B------:R-:W-:-:S05]  /*1c30*/  LOP3.LUT R9, R3, 0x30, RZ, 0x3c, !PT ;  /* 0x0000003003097812 */ /* 0x000fca00078e3cff */
[----:B------:R-:W-:Y:S01]  /*1c40*/  @UP0 UMOV UR7, UR29 ;  /* 0x0000001d00070c82 */ /* 0x000fe20008000000 */
[----:B------:R-:W1:Y:S02]  /*1c50*/  @!P2 SYNCS.CCTL.IV [UR12+0xc010] ;  /* 0x00c01000ff00a9b1 */ /* 0x000e64000800000c */
[----:B-1----:R-:W-:Y:S06]  /*1c60*/  BAR.SYNC.DEFER_BLOCKING 0x0 ;  /* 0x0000000000007b1d */ /* 0x002fec0000010000 */
[----:B------:R-:W1:Y:S02]  /*1c70*/  @!P2 SYNCS.CCTL.IV [UR12+0xc018] ;  /* 0x00c01800ff00a9b1 */ /* 0x000e64000800000c */
[----:B-1----:R-:W-:Y:S04]  /*1c80*/  STS.U16 [R3+UR12], R24 ;  /* 0x0000001803007988 */ /* 0x002fe8000800040c */
[----:B------:R-:W-:Y:S04]  /*1c90*/  STS.U16 [R3+UR12+0x200], R26 ;  /* 0x0002001a03007988 */ /* 0x000fe8000800040c */
[----:B------:R-:W-:Y:S04]  /*1ca0*/  STS.U16 [R3+UR12+0x8], R28 ;  /* 0x0000081c03007988 */ /* 0x000fe8000800040c */
[----:B------:R-:W-:Y:S04]  /*1cb0*/  STS.U16 [R3+UR12+0x208], R30 ;  /* 0x0002081e03007988 */ /* 0x000fe8000800040c */
[----:B------:R-:W-:Y:S04]  /*1cc0*/  STS.U16 [R5+UR12], R32 ;  /* 0x0000002005007988 */ /* 0x000fe8000800040c */
        /* <DEDUP_REMOVED lines=10> */
[----:B------:R-:W-:Y:S01]  /*1d70*/  STS.U16 [R9+UR12+0x208], R54 ;  /* 0x0002083609007988 */ /* 0x000fe2000800040c */
[----:B------:R1:W-:Y:S06]  /*1d80*/  MEMBAR.ALL.CTA ;  /* 0x0000000000007992 */ /* 0x0003ec0000008000 */
[----:B-1----:R-:W1:Y:S02]  /*1d90*/  FENCE.VIEW.ASYNC.S ;  /* 0x00000000000073c6 */ /* 0x002e640000000000 */
[----:B-1----:R-:W-:Y:S06]  /*1da0*/  BAR.SYNC.DEFER_BLOCKING 0x0 ;  /* 0x0000000000007b1d */ /* 0x002fec0000010000 */
[----:B------:R1:W-:Y:S01]  /*1db0*/  @UP1 UTMASTG.2D [UR12], [UR6] ;  /* 0x0000000c060013b5 */ /* 0x0003e20008008000 */
[----:B------:R0:W-:Y:S01]  /*1dc0*/  UTMACMDFLUSH ;  /* 0x00000000000079b7 */ /* 0x0001e20000000000 */
[----:B------:R-:W-:-:S04]  /*1dd0*/  DEPBAR.LE SB0, 0x0 ;  /* 0x000080000000791a */ /* 0x000fc80000000000 */
[----:B------:R-:W-:Y:S06]  /*1de0*/  BAR.SYNC.DEFER_BLOCKING 0x0 ;  /* 0x0000000000007b1d */ /* 0x000fec0000010000 */
[----:B-1----:R-:W-:Y:S05]  /*1df0*/  EXIT ;  /* 0x000000000000794d */ /* 0x002fea0003800000 */
.L_x_49:
[----:B------:R-:W1:Y:S02]  /*1e00*/  SYNCS.PHASECHK.TRANS64.TRYWAIT P0, [UR20+0xc000], R2 ;  /* 0x00c00002ff0075a7 */ /* 0x000e640008000154 */
[----:B-1----:R-:W-:Y:S05]  /*1e10*/  @!P0 BRA `(.L_x_49) ;  /* 0xfffffffc00f88947 */ /* 0x002fea000383ffff */
[----:B------:R-:W-:Y:S05]  /*1e20*/  BRA `(.L_x_51) ;  /* 0xfffffff800787947 */ /* 0x000fea000383ffff */
.L_x_52:
[----:B------:R-:W-:-:S00]  /*1e30*/  BRA `(.L_x_52) ;  /* 0xfffffffc00fc7947 */ /* 0x000fc0000383ffff */
[----:B------:R-:W-:-:S00]  /*1e40*/  NOP ;  /* 0x0000000000007918 */ /* 0x000fc00000000000 */
        /* <DEDUP_REMOVED lines=11> */
.L_x_53:


//--------------------- .nv.shared.gluon_wgmma    --------------------------
	.section	.nv.shared.gluon_wgmma,"aw",@nobits
	.sectionflags	@""
	.align	16
	.zero		1024


//--------------------- .nv.shared.reserved.0     --------------------------
	.section	.nv.shared.reserved.0,"aw",@nobits
	.weak		__nv_reservedSMEM_offset_0_alias
	.size		__nv_reservedSMEM_offset_0_alias, 0, 0
	.other		__nv_reservedSMEM_offset_0_alias,@"STO_CUDA_RESERVED_SHARED STV_DEFAULT"
__nv_reservedSMEM_offset_0_alias:
	.zero		0


//--------------------- .nv.constant0.gluon_wgmma --------------------------
	.section	.nv.constant0.gluon_wgmma,"a",@progbits
	.sectionflags	@""
	.align	4
.nv.constant0.gluon_wgmma:
	.zero		608


//--------------------- SYMBOLS --------------------------

	.type		.nv.reservedSmem.offset0,@object
	.size		.nv.reservedSmem.offset0,0x4
